//
// Generated by NVIDIA NVVM Compiler
//
// Compiler Build ID: CL-36424714
// Cuda compilation tools, release 13.0, V13.0.88
// Based on NVVM 20.0.0
//

.version 9.0
.target sm_100
.address_size 64

	// .globl	_Z14primal_descentPfS_S_fiii

.visible .entry _Z14primal_descentPfS_S_fiii(
	.param .u64 .ptr .align 1 _Z14primal_descentPfS_S_fiii_param_0,
	.param .u64 .ptr .align 1 _Z14primal_descentPfS_S_fiii_param_1,
	.param .u64 .ptr .align 1 _Z14primal_descentPfS_S_fiii_param_2,
	.param .f32 _Z14primal_descentPfS_S_fiii_param_3,
	.param .u32 _Z14primal_descentPfS_S_fiii_param_4,
	.param .u32 _Z14primal_descentPfS_S_fiii_param_5,
	.param .u32 _Z14primal_descentPfS_S_fiii_param_6
)
{
	.reg .pred 	%p<26>;
	.reg .b32 	%r<57>;
	.reg .b32 	%f<149>;
	.reg .b64 	%rd<99>;

	ld.param.u64 	%rd21, [_Z14primal_descentPfS_S_fiii_param_0];
	ld.param.u64 	%rd22, [_Z14primal_descentPfS_S_fiii_param_1];
	ld.param.u64 	%rd23, [_Z14primal_descentPfS_S_fiii_param_2];
	ld.param.f32 	%f36, [_Z14primal_descentPfS_S_fiii_param_3];
	ld.param.u32 	%r33, [_Z14primal_descentPfS_S_fiii_param_4];
	ld.param.u32 	%r36, [_Z14primal_descentPfS_S_fiii_param_5];
	ld.param.u32 	%r35, [_Z14primal_descentPfS_S_fiii_param_6];
	cvta.to.global.u64 	%rd1, %rd22;
	cvta.to.global.u64 	%rd2, %rd21;
	cvta.to.global.u64 	%rd3, %rd23;
	mov.u32 	%r37, %tid.x;
	mov.u32 	%r38, %ntid.x;
	mov.u32 	%r39, %ctaid.x;
	mad.lo.s32 	%r1, %r38, %r39, %r37;
	mov.u32 	%r40, %tid.y;
	mov.u32 	%r41, %ntid.y;
	mov.u32 	%r42, %ctaid.y;
	mad.lo.s32 	%r43, %r41, %r42, %r40;
	setp.ge.s32 	%p1, %r1, %r33;
	setp.ge.s32 	%p2, %r43, %r36;
	or.pred  	%p3, %p1, %p2;
	setp.lt.s32 	%p4, %r35, 1;
	or.pred  	%p5, %p3, %p4;
	@%p5 bra 	$L__BB0_37;
	mul.lo.s32 	%r3, %r33, %r43;
	add.s32 	%r49, %r3, %r1;
	mul.lo.s32 	%r5, %r36, %r33;
	add.s32 	%r6, %r1, 1;
	add.s32 	%r7, %r43, 1;
	and.b32  	%r8, %r35, 3;
	setp.lt.u32 	%p6, %r35, 4;
	mov.b32 	%r56, 0;
	@%p6 bra 	$L__BB0_20;
	and.b32  	%r56, %r35, 2147483644;
	neg.s32 	%r54, %r56;
	shl.b32 	%r52, %r5, 1;
	mul.lo.s32 	%r51, %r5, 3;
	mov.b32 	%r50, 0;
	cvt.s64.s32 	%rd26, %r3;
	cvt.s64.s32 	%rd27, %r1;
	add.s64 	%rd28, %rd26, %rd27;
	mul.wide.s32 	%rd32, %r33, 4;
	mul.wide.s32 	%rd7, %r5, 4;
	mov.u32 	%r53, %r5;
$L__BB0_3:
	.pragma "nounroll";
	setp.ge.s32 	%p7, %r6, %r33;
	mul.wide.s32 	%rd24, %r49, 4;
	add.s64 	%rd4, %rd3, %rd24;
	ld.global.f32 	%f1, [%rd4];
	mov.f32 	%f135, 0f00000000;
	@%p7 bra 	$L__BB0_5;
	cvt.s64.s32 	%rd25, %r50;
	add.s64 	%rd29, %rd28, %rd25;
	shl.b64 	%rd30, %rd29, 2;
	add.s64 	%rd31, %rd3, %rd30;
	ld.global.f32 	%f38, [%rd31+4];
	sub.f32 	%f135, %f38, %f1;
$L__BB0_5:
	setp.ge.u32 	%p8, %r7, %r36;
	mov.f32 	%f136, 0f00000000;
	@%p8 bra 	$L__BB0_7;
	add.s64 	%rd33, %rd4, %rd32;
	ld.global.f32 	%f40, [%rd33];
	sub.f32 	%f136, %f40, %f1;
$L__BB0_7:
	mul.wide.s32 	%rd34, %r49, 4;
	add.s64 	%rd5, %rd2, %rd34;
	ld.global.f32 	%f42, [%rd5];
	fma.rn.f32 	%f43, %f36, %f135, %f42;
	add.s64 	%rd6, %rd1, %rd34;
	ld.global.f32 	%f44, [%rd6];
	fma.rn.f32 	%f45, %f36, %f136, %f44;
	mul.f32 	%f46, %f45, %f45;
	fma.rn.f32 	%f47, %f43, %f43, %f46;
	sqrt.rn.f32 	%f48, %f47;
	max.f32 	%f49, %f48, 0f3F800000;
	div.rn.f32 	%f50, %f43, %f49;
	st.global.f32 	[%rd5], %f50;
	div.rn.f32 	%f51, %f45, %f49;
	st.global.f32 	[%rd6], %f51;
	add.s64 	%rd8, %rd4, %rd7;
	ld.global.f32 	%f6, [%rd8];
	mov.f32 	%f137, 0f00000000;
	@%p7 bra 	$L__BB0_9;
	cvt.s64.s32 	%rd35, %r53;
	cvt.s64.s32 	%rd36, %r3;
	cvt.s64.s32 	%rd37, %r1;
	add.s64 	%rd38, %rd36, %rd37;
	add.s64 	%rd39, %rd38, %rd35;
	shl.b64 	%rd40, %rd39, 2;
	add.s64 	%rd41, %rd3, %rd40;
	ld.global.f32 	%f52, [%rd41+4];
	sub.f32 	%f137, %f52, %f6;
$L__BB0_9:
	mov.f32 	%f138, 0f00000000;
	@%p8 bra 	$L__BB0_11;
	mul.wide.s32 	%rd42, %r33, 4;
	add.s64 	%rd43, %rd8, %rd42;
	ld.global.f32 	%f54, [%rd43];
	sub.f32 	%f138, %f54, %f6;
$L__BB0_11:
	add.s64 	%rd9, %rd5, %rd7;
	ld.global.f32 	%f56, [%rd9];
	fma.rn.f32 	%f57, %f36, %f137, %f56;
	add.s64 	%rd10, %rd6, %rd7;
	ld.global.f32 	%f58, [%rd10];
	fma.rn.f32 	%f59, %f36, %f138, %f58;
	mul.f32 	%f60, %f59, %f59;
	fma.rn.f32 	%f61, %f57, %f57, %f60;
	sqrt.rn.f32 	%f62, %f61;
	max.f32 	%f63, %f62, 0f3F800000;
	div.rn.f32 	%f64, %f57, %f63;
	st.global.f32 	[%rd9], %f64;
	div.rn.f32 	%f65, %f59, %f63;
	st.global.f32 	[%rd10], %f65;
	add.s64 	%rd11, %rd8, %rd7;
	ld.global.f32 	%f11, [%rd11];
	mov.f32 	%f139, 0f00000000;
	@%p7 bra 	$L__BB0_13;
	cvt.s64.s32 	%rd44, %r52;
	cvt.s64.s32 	%rd45, %r3;
	cvt.s64.s32 	%rd46, %r1;
	add.s64 	%rd47, %rd45, %rd46;
	add.s64 	%rd48, %rd47, %rd44;
	shl.b64 	%rd49, %rd48, 2;
	add.s64 	%rd50, %rd3, %rd49;
	ld.global.f32 	%f66, [%rd50+4];
	sub.f32 	%f139, %f66, %f11;
$L__BB0_13:
	mov.f32 	%f140, 0f00000000;
	@%p8 bra 	$L__BB0_15;
	mul.wide.s32 	%rd51, %r33, 4;
	add.s64 	%rd52, %rd11, %rd51;
	ld.global.f32 	%f68, [%rd52];
	sub.f32 	%f140, %f68, %f11;
$L__BB0_15:
	add.s64 	%rd12, %rd9, %rd7;
	ld.global.f32 	%f70, [%rd12];
	fma.rn.f32 	%f71, %f36, %f139, %f70;
	add.s64 	%rd13, %rd10, %rd7;
	ld.global.f32 	%f72, [%rd13];
	fma.rn.f32 	%f73, %f36, %f140, %f72;
	mul.f32 	%f74, %f73, %f73;
	fma.rn.f32 	%f75, %f71, %f71, %f74;
	sqrt.rn.f32 	%f76, %f75;
	max.f32 	%f77, %f76, 0f3F800000;
	div.rn.f32 	%f78, %f71, %f77;
	st.global.f32 	[%rd12], %f78;
	div.rn.f32 	%f79, %f73, %f77;
	st.global.f32 	[%rd13], %f79;
	add.s64 	%rd14, %rd11, %rd7;
	ld.global.f32 	%f16, [%rd14];
	mov.f32 	%f141, 0f00000000;
	@%p7 bra 	$L__BB0_17;
	cvt.s64.s32 	%rd53, %r51;
	cvt.s64.s32 	%rd54, %r3;
	cvt.s64.s32 	%rd55, %r1;
	add.s64 	%rd56, %rd54, %rd55;
	add.s64 	%rd57, %rd56, %rd53;
	shl.b64 	%rd58, %rd57, 2;
	add.s64 	%rd59, %rd3, %rd58;
	ld.global.f32 	%f80, [%rd59+4];
	sub.f32 	%f141, %f80, %f16;
$L__BB0_17:
	mov.f32 	%f142, 0f00000000;
	@%p8 bra 	$L__BB0_19;
	mul.wide.s32 	%rd60, %r33, 4;
	add.s64 	%rd61, %rd14, %rd60;
	ld.global.f32 	%f82, [%rd61];
	sub.f32 	%f142, %f82, %f16;
$L__BB0_19:
	add.s64 	%rd62, %rd12, %rd7;
	ld.global.f32 	%f83, [%rd62];
	fma.rn.f32 	%f84, %f36, %f141, %f83;
	add.s64 	%rd63, %rd13, %rd7;
	ld.global.f32 	%f85, [%rd63];
	fma.rn.f32 	%f86, %f36, %f142, %f85;
	mul.f32 	%f87, %f86, %f86;
	fma.rn.f32 	%f88, %f84, %f84, %f87;
	sqrt.rn.f32 	%f89, %f88;
	max.f32 	%f90, %f89, 0f3F800000;
	div.rn.f32 	%f91, %f84, %f90;
	st.global.f32 	[%rd62], %f91;
	div.rn.f32 	%f92, %f86, %f90;
	st.global.f32 	[%rd63], %f92;
	add.s32 	%r54, %r54, 4;
	shl.b32 	%r46, %r5, 2;
	add.s32 	%r53, %r53, %r46;
	add.s32 	%r52, %r52, %r46;
	add.s32 	%r51, %r51, %r46;
	add.s32 	%r50, %r50, %r46;
	add.s32 	%r49, %r49, %r46;
	setp.ne.s32 	%p15, %r54, 0;
	@%p15 bra 	$L__BB0_3;
$L__BB0_20:
	setp.eq.s32 	%p16, %r8, 0;
	@%p16 bra 	$L__BB0_37;
	add.s32 	%r26, %r3, %r1;
	setp.eq.s32 	%p17, %r8, 1;
	@%p17 bra 	$L__BB0_31;
	setp.ge.s32 	%p18, %r6, %r33;
	mul.lo.s32 	%r27, %r5, %r56;
	add.s32 	%r28, %r26, %r27;
	mul.wide.s32 	%rd64, %r28, 4;
	add.s64 	%rd15, %rd3, %rd64;
	ld.global.f32 	%f21, [%rd15];
	mov.f32 	%f143, 0f00000000;
	@%p18 bra 	$L__BB0_24;
	cvt.s64.s32 	%rd65, %r27;
	cvt.s64.s32 	%rd66, %r3;
	cvt.s64.s32 	%rd67, %r1;
	add.s64 	%rd68, %rd66, %rd67;
	add.s64 	%rd69, %rd68, %rd65;
	shl.b64 	%rd70, %rd69, 2;
	add.s64 	%rd71, %rd3, %rd70;
	ld.global.f32 	%f94, [%rd71+4];
	sub.f32 	%f143, %f94, %f21;
$L__BB0_24:
	setp.ge.u32 	%p19, %r7, %r36;
	mov.f32 	%f144, 0f00000000;
	@%p19 bra 	$L__BB0_26;
	mul.wide.s32 	%rd72, %r33, 4;
	add.s64 	%rd73, %rd15, %rd72;
	ld.global.f32 	%f96, [%rd73];
	sub.f32 	%f144, %f96, %f21;
$L__BB0_26:
	setp.ge.s32 	%p20, %r6, %r33;
	add.s64 	%rd16, %rd2, %rd64;
	ld.global.f32 	%f98, [%rd16];
	fma.rn.f32 	%f99, %f36, %f143, %f98;
	add.s64 	%rd17, %rd1, %rd64;
	ld.global.f32 	%f100, [%rd17];
	fma.rn.f32 	%f101, %f36, %f144, %f100;
	mul.f32 	%f102, %f101, %f101;
	fma.rn.f32 	%f103, %f99, %f99, %f102;
	sqrt.rn.f32 	%f104, %f103;
	max.f32 	%f105, %f104, 0f3F800000;
	div.rn.f32 	%f106, %f99, %f105;
	st.global.f32 	[%rd16], %f106;
	div.rn.f32 	%f107, %f101, %f105;
	st.global.f32 	[%rd17], %f107;
	mul.wide.s32 	%rd18, %r5, 4;
	add.s64 	%rd19, %rd15, %rd18;
	ld.global.f32 	%f26, [%rd19];
	mov.f32 	%f145, 0f00000000;
	@%p20 bra 	$L__BB0_28;
	add.s32 	%r47, %r27, %r5;
	cvt.s64.s32 	%rd75, %r47;
	cvt.s64.s32 	%rd76, %r3;
	cvt.s64.s32 	%rd77, %r1;
	add.s64 	%rd78, %rd76, %rd77;
	add.s64 	%rd79, %rd78, %rd75;
	shl.b64 	%rd80, %rd79, 2;
	add.s64 	%rd81, %rd3, %rd80;
	ld.global.f32 	%f108, [%rd81+4];
	sub.f32 	%f145, %f108, %f26;
$L__BB0_28:
	setp.ge.u32 	%p21, %r7, %r36;
	mov.f32 	%f146, 0f00000000;
	@%p21 bra 	$L__BB0_30;
	mul.wide.s32 	%rd82, %r33, 4;
	add.s64 	%rd83, %rd19, %rd82;
	ld.global.f32 	%f110, [%rd83];
	sub.f32 	%f146, %f110, %f26;
$L__BB0_30:
	add.s64 	%rd84, %rd16, %rd18;
	ld.global.f32 	%f111, [%rd84];
	fma.rn.f32 	%f112, %f36, %f145, %f111;
	add.s64 	%rd85, %rd17, %rd18;
	ld.global.f32 	%f113, [%rd85];
	fma.rn.f32 	%f114, %f36, %f146, %f113;
	mul.f32 	%f115, %f114, %f114;
	fma.rn.f32 	%f116, %f112, %f112, %f115;
	sqrt.rn.f32 	%f117, %f116;
	max.f32 	%f118, %f117, 0f3F800000;
	div.rn.f32 	%f119, %f112, %f118;
	st.global.f32 	[%rd84], %f119;
	div.rn.f32 	%f120, %f114, %f118;
	st.global.f32 	[%rd85], %f120;
	add.s32 	%r56, %r56, 2;
$L__BB0_31:
	and.b32  	%r48, %r35, 1;
	setp.eq.b32 	%p22, %r48, 1;
	not.pred 	%p23, %p22;
	@%p23 bra 	$L__BB0_37;
	setp.ge.s32 	%p24, %r6, %r33;
	mul.lo.s32 	%r31, %r5, %r56;
	add.s32 	%r32, %r26, %r31;
	mul.wide.s32 	%rd86, %r32, 4;
	add.s64 	%rd20, %rd3, %rd86;
	ld.global.f32 	%f31, [%rd20];
	mov.f32 	%f147, 0f00000000;
	@%p24 bra 	$L__BB0_34;
	cvt.s64.s32 	%rd87, %r31;
	cvt.s64.s32 	%rd88, %r3;
	cvt.s64.s32 	%rd89, %r1;
	add.s64 	%rd90, %rd88, %rd89;
	add.s64 	%rd91, %rd90, %rd87;
	shl.b64 	%rd92, %rd91, 2;
	add.s64 	%rd93, %rd3, %rd92;
	ld.global.f32 	%f122, [%rd93+4];
	sub.f32 	%f147, %f122, %f31;
$L__BB0_34:
	setp.ge.u32 	%p25, %r7, %r36;
	mov.f32 	%f148, 0f00000000;
	@%p25 bra 	$L__BB0_36;
	mul.wide.s32 	%rd94, %r33, 4;
	add.s64 	%rd95, %rd20, %rd94;
	ld.global.f32 	%f124, [%rd95];
	sub.f32 	%f148, %f124, %f31;
$L__BB0_36:
	add.s64 	%rd97, %rd2, %rd86;
	ld.global.f32 	%f125, [%rd97];
	fma.rn.f32 	%f126, %f36, %f147, %f125;
	add.s64 	%rd98, %rd1, %rd86;
	ld.global.f32 	%f127, [%rd98];
	fma.rn.f32 	%f128, %f36, %f148, %f127;
	mul.f32 	%f129, %f128, %f128;
	fma.rn.f32 	%f130, %f126, %f126, %f129;
	sqrt.rn.f32 	%f131, %f130;
	max.f32 	%f132, %f131, 0f3F800000;
	div.rn.f32 	%f133, %f126, %f132;
	st.global.f32 	[%rd97], %f133;
	div.rn.f32 	%f134, %f128, %f132;
	st.global.f32 	[%rd98], %f134;
$L__BB0_37:
	ret;

}


// ===== COMPILED SASS (sm_100) =====

	.target	sm_100

	.elftype	@"ET_EXEC"


//--------------------- .note.nv.tkinfo           --------------------------
	.section	.note.nv.tkinfo,"",@"SHT_NOTE"
	.sectionflags	@"SHF_NOTE_NV_TKINFO"
	.tkinfo
        /*0018*/ 	.word	0x00000002
        /*0030*/ 	.string	""
        /*0030*/ 	.string	"ptxas"
        /*0030*/ 	.string	"Cuda compilation tools, release 13.0, V13.0.88"
        /*0030*/ 	.string	"Build cuda_13.0.r13.0/compiler.36424714_0"
        /*0030*/ 	.string	"-arch sm_100 -m 64 "



//--------------------- .note.nv.cuinfo           --------------------------
	.section	.note.nv.cuinfo,"",@"SHT_NOTE"
	.sectionflags	@"SHF_NOTE_NV_CUINFO"
        /*0018*/ 	.short	0x0002
        /*001a*/ 	.short	0x0064
        /*001c*/ 	.short	0x0082
	.zero		2


//--------------------- .nv.info                  --------------------------
	.section	.nv.info,"",@"SHT_CUDA_INFO"
	.align	4


	//----- nvinfo : EIATTR_REGCOUNT
	.align		4
        /*0000*/ 	.byte	0x04, 0x2f
        /*0002*/ 	.short	(.L_1 - .L_0)
	.align		4
.L_0:
        /*0004*/ 	.word	index@(_Z14primal_descentPfS_S_fiii)
        /*0008*/ 	.word	0x00000028


	//----- nvinfo : EIATTR_FRAME_SIZE
	.align		4
.L_1:
        /*000c*/ 	.byte	0x04, 0x11
        /*000e*/ 	.short	(.L_3 - .L_2)
	.align		4
.L_2:
        /*0010*/ 	.word	index@($__internal_1_$__cuda_sm3x_div_rn_noftz_f32_slowpath)
        /*0014*/ 	.word	0x00000000


	//----- nvinfo : EIATTR_FRAME_SIZE
	.align		4
.L_3:
        /*0018*/ 	.byte	0x04, 0x11
        /*001a*/ 	.short	(.L_5 - .L_4)
	.align		4
.L_4:
        /*001c*/ 	.word	index@($__internal_0_$__cuda_sm20_sqrt_rn_f32_slowpath)
        /*0020*/ 	.word	0x00000000


	//----- nvinfo : EIATTR_FRAME_SIZE
	.align		4
.L_5:
        /*0024*/ 	.byte	0x04, 0x11
        /*0026*/ 	.short	(.L_7 - .L_6)
	.align		4
.L_6:
        /*0028*/ 	.word	index@(_Z14primal_descentPfS_S_fiii)
        /*002c*/ 	.word	0x00000000


	//----- nvinfo : EIATTR_MIN_STACK_SIZE
	.align		4
.L_7:
        /*0030*/ 	.byte	0x04, 0x12
        /*0032*/ 	.short	(.L_9 - .L_8)
	.align		4
.L_8:
        /*0034*/ 	.word	index@(_Z14primal_descentPfS_S_fiii)
        /*0038*/ 	.word	0x00000000
.L_9:


//--------------------- .nv.compat                --------------------------
	.section	.nv.compat,"",@"SHT_CUDA_COMPAT_INFO"
	.align	4
        /*0000*/ 	.byte	0x02, 0x09, 0x00, 0x00, 0x02, 0x02, 0x01, 0x00, 0x02, 0x05, 0x05, 0x00, 0x03, 0x07, 0x01, 0x01
        /*0010*/ 	.byte	0x02, 0x03, 0x00, 0x00, 0x02, 0x06, 0x01, 0x00, 0x04, 0x0b, 0x08, 0x00, 0x01, 0x00, 0x00, 0x00
        /*0020*/ 	.byte	0x00, 0x00, 0x00, 0x00


//--------------------- .nv.info._Z14primal_descentPfS_S_fiii --------------------------
	.section	.nv.info._Z14primal_descentPfS_S_fiii,"",@"SHT_CUDA_INFO"
	.sectionflags	@""
	.align	4


	//----- nvinfo : EIATTR_CUDA_API_VERSION
	.align		4
        /*0000*/ 	.byte	0x04, 0x37
        /*0002*/ 	.short	(.L_11 - .L_10)
.L_10:
        /*0004*/ 	.word	0x00000082


	//----- nvinfo : EIATTR_KPARAM_INFO
	.align		4
.L_11:
        /*0008*/ 	.byte	0x04, 0x17
        /*000a*/ 	.short	(.L_13 - .L_12)
.L_12:
        /*000c*/ 	.word	0x00000000
        /*0010*/ 	.short	0x0006
        /*0012*/ 	.short	0x0024
        /*0014*/ 	.byte	0x00, 0xf0, 0x11, 0x00


	//----- nvinfo : EIATTR_KPARAM_INFO
	.align		4
.L_13:
        /*0018*/ 	.byte	0x04, 0x17
        /*001a*/ 	.short	(.L_15 - .L_14)
.L_14:
        /*001c*/ 	.word	0x00000000
        /*0020*/ 	.short	0x0005
        /*0022*/ 	.short	0x0020
        /*0024*/ 	.byte	0x00, 0xf0, 0x11, 0x00


	//----- nvinfo : EIATTR_KPARAM_INFO
	.align		4
.L_15:
        /*0028*/ 	.byte	0x04, 0x17
        /*002a*/ 	.short	(.L_17 - .L_16)
.L_16:
        /*002c*/ 	.word	0x00000000
        /*0030*/ 	.short	0x0004
        /*0032*/ 	.short	0x001c
        /*0034*/ 	.byte	0x00, 0xf0, 0x11, 0x00


	//----- nvinfo : EIATTR_KPARAM_INFO
	.align		4
.L_17:
        /*0038*/ 	.byte	0x04, 0x17
        /*003a*/ 	.short	(.L_19 - .L_18)
.L_18:
        /*003c*/ 	.word	0x00000000
        /*0040*/ 	.short	0x0003
        /*0042*/ 	.short	0x0018
        /*0044*/ 	.byte	0x00, 0xf0, 0x11, 0x00


	//----- nvinfo : EIATTR_KPARAM_INFO
	.align		4
.L_19:
        /*0048*/ 	.byte	0x04, 0x17
        /*004a*/ 	.short	(.L_21 - .L_20)
.L_20:
        /*004c*/ 	.word	0x00000000
        /*0050*/ 	.short	0x0002
        /*0052*/ 	.short	0x0010
        /*0054*/ 	.byte	0x00, 0xf5, 0x21, 0x00


	//----- nvinfo : EIATTR_KPARAM_INFO
	.align		4
.L_21:
        /*0058*/ 	.byte	0x04, 0x17
        /*005a*/ 	.short	(.L_23 - .L_22)
.L_22:
        /*005c*/ 	.word	0x00000000
        /*0060*/ 	.short	0x0001
        /*0062*/ 	.short	0x0008
        /*0064*/ 	.byte	0x00, 0xf5, 0x21, 0x00


	//----- nvinfo : EIATTR_KPARAM_INFO
	.align		4
.L_23:
        /*0068*/ 	.byte	0x04, 0x17
        /*006a*/ 	.short	(.L_25 - .L_24)
.L_24:
        /*006c*/ 	.word	0x00000000
        /*0070*/ 	.short	0x0000
        /*0072*/ 	.short	0x0000
        /*0074*/ 	.byte	0x00, 0xf5, 0x21, 0x00


	//----- nvinfo : EIATTR_SPARSE_MMA_MASK
	.align		4
.L_25:
        /*0078*/ 	.byte	0x03, 0x50
        /*007a*/ 	.short	0x0000


	//----- nvinfo : EIATTR_MAXREG_COUNT
	.align		4
        /*007c*/ 	.byte	0x03, 0x1b
        /*007e*/ 	.short	0x00ff


	//----- nvinfo : EIATTR_MERCURY_ISA_VERSION
	.align		4
        /*0080*/ 	.byte	0x03, 0x5f
        /*0082*/ 	.short	0x0101


	//----- nvinfo : EIATTR_INT_WARP_WIDE_INSTR_OFFSETS
	.align		4
        /*0084*/ 	.byte	0x04, 0x31
        /*0086*/ 	.short	(.L_27 - .L_26)


	//   ....[0]....
.L_26:
        /*0088*/ 	.word	0x00000710


	//   ....[1]....
        /*008c*/ 	.word	0x00000bd0


	//   ....[2]....
        /*0090*/ 	.word	0x00001080


	//----- nvinfo : EIATTR_VRC_CTA_INIT_COUNT
	.align		4
.L_27:
        /*0094*/ 	.byte	0x02, 0x4a
	.zero		1
	.zero		1


	//----- nvinfo : EIATTR_EXIT_INSTR_OFFSETS
	.align		4
        /*0098*/ 	.byte	0x04, 0x1c
        /*009a*/ 	.short	(.L_29 - .L_28)


	//   ....[0]....
.L_28:
        /*009c*/ 	.word	0x000000f0


	//   ....[1]....
        /*00a0*/ 	.word	0x000015d0


	//   ....[2]....
        /*00a4*/ 	.word	0x00002010


	//   ....[3]....
        /*00a8*/ 	.word	0x00002510


	//----- nvinfo : EIATTR_CRS_STACK_SIZE
	.align		4
.L_29:
        /*00ac*/ 	.byte	0x04, 0x1e
        /*00ae*/ 	.short	(.L_31 - .L_30)
.L_30:
        /*00b0*/ 	.word	0x00000000


	//----- nvinfo : EIATTR_CBANK_PARAM_SIZE
	.align		4
.L_31:
        /*00b4*/ 	.byte	0x03, 0x19
        /*00b6*/ 	.short	0x0028


	//----- nvinfo : EIATTR_PARAM_CBANK
	.align		4
        /*00b8*/ 	.byte	0x04, 0x0a
        /*00ba*/ 	.short	(.L_33 - .L_32)
	.align		4
.L_32:
        /*00bc*/ 	.word	index@(.nv.constant0._Z14primal_descentPfS_S_fiii)
        /*00c0*/ 	.short	0x0380
        /*00c2*/ 	.short	0x0028


	//----- nvinfo : EIATTR_SW_WAR
	.align		4
.L_33:
        /*00c4*/ 	.byte	0x04, 0x36
        /*00c6*/ 	.short	(.L_35 - .L_34)
.L_34:
        /*00c8*/ 	.word	0x00000008
.L_35:


//--------------------- .nv.callgraph             --------------------------
	.section	.nv.callgraph,"",@"SHT_CUDA_CALLGRAPH"
	.align	4
	.sectionentsize	8
	.align		4
        /*0000*/ 	.word	0x00000000
	.align		4
        /*0004*/ 	.word	0xffffffff
	.align		4
        /*0008*/ 	.word	0x00000000
	.align		4
        /*000c*/ 	.word	0xfffffffe
	.align		4
        /*0010*/ 	.word	0x00000000
	.align		4
        /*0014*/ 	.word	0xfffffffd
	.align		4
        /*0018*/ 	.word	0x00000000
	.align		4
        /*001c*/ 	.word	0xfffffffc


//--------------------- .text._Z14primal_descentPfS_S_fiii --------------------------
	.section	.text._Z14primal_descentPfS_S_fiii,"ax",@progbits
	.align	128
        .global         _Z14primal_descentPfS_S_fiii
        .type           _Z14primal_descentPfS_S_fiii,@function
        .size           _Z14primal_descentPfS_S_fiii,(.L_x_66 - _Z14primal_descentPfS_S_fiii)
        .other          _Z14primal_descentPfS_S_fiii,@"STO_CUDA_ENTRY STV_DEFAULT"
_Z14primal_descentPfS_S_fiii:
.text._Z14primal_descentPfS_S_fiii:
[----:B------:R-:W-:Y:S01]  /*0000*/  LDC R1, c[0x0][0x37c] ;  /* 0x0000df00ff017b82 */ /* 0x000fe20000000800 */
[----:B------:R-:W0:Y:S01]  /*0010*/  S2R R11, SR_TID.Y ;  /* 0x00000000000b7919 */ /* 0x000e220000002200 */
[----:B------:R-:W1:Y:S01]  /*0020*/  LDCU UR4, c[0x0][0x360] ;  /* 0x00006c00ff0477ac */ /* 0x000e620008000800 */
[----:B------:R-:W0:Y:S01]  /*0030*/  S2R R0, SR_CTAID.Y ;  /* 0x0000000000007919 */ /* 0x000e220000002600 */
[----:B------:R-:W0:Y:S01]  /*0040*/  LDCU UR5, c[0x0][0x364] ;  /* 0x00006c80ff0577ac */ /* 0x000e220008000800 */
[----:B------:R-:W1:Y:S01]  /*0050*/  S2R R26, SR_TID.X ;  /* 0x00000000001a7919 */ /* 0x000e620000002100 */
[----:B------:R-:W2:Y:S01]  /*0060*/  LDCU.64 UR6, c[0x0][0x3a0] ;  /* 0x00007400ff0677ac */ /* 0x000ea20008000a00 */
[----:B------:R-:W1:Y:S01]  /*0070*/  S2R R3, SR_CTAID.X ;  /* 0x0000000000037919 */ /* 0x000e620000002500 */
[----:B------:R-:W3:Y:S01]  /*0080*/  LDCU UR9, c[0x0][0x39c] ;  /* 0x00007380ff0977ac */ /* 0x000ee20008000800 */
[----:B0-----:R-:W-:Y:S01]  /*0090*/  IMAD R11, R0, UR5, R11 ;  /* 0x00000005000b7c24 */ /* 0x001fe2000f8e020b */
[----:B--2---:R-:W-:-:S04]  /*00a0*/  MOV R0, UR7 ;  /* 0x0000000700007c02 */ /* 0x004fc80008000f00 */
[----:B------:R-:W-:Y:S01]  /*00b0*/  ISETP.GE.AND P0, PT, R11, UR6, PT ;  /* 0x000000060b007c0c */ /* 0x000fe2000bf06270 */
[----:B-1----:R-:W-:-:S05]  /*00c0*/  IMAD R26, R3, UR4, R26 ;  /* 0x00000004031a7c24 */ /* 0x002fca000f8e021a */
[----:B---3--:R-:W-:-:S04]  /*00d0*/  ISETP.GE.OR P0, PT, R26, UR9, P0 ;  /* 0x000000091a007c0c */ /* 0x008fc80008706670 */
[----:B------:R-:W-:-:S13]  /*00e0*/  ISETP.LT.OR P0, PT, R0, 0x1, P0 ;  /* 0x000000010000780c */ /* 0x000fda0000701670 */
[----:B------:R-:W-:Y:S05]  /*00f0*/  @P0 EXIT ;  /* 0x000000000000094d */ /* 0x000fea0003800000 */
[----:B------:R-:W-:Y:S01]  /*0100*/  UISETP.GE.U32.AND UP0, UPT, UR7, 0x4, UPT ;  /* 0x000000040700788c */ /* 0x000fe2000bf06070 */
[----:B------:R-:W-:Y:S02]  /*0110*/  HFMA2 R10, -RZ, RZ, 0, 0 ;  /* 0x00000000ff0a7431 */ /* 0x000fe400000001ff */
[C---:B------:R-:W-:Y:S01]  /*0120*/  IMAD R13, R11.reuse, UR9, RZ ;  /* 0x000000090b0d7c24 */ /* 0x040fe2000f8e02ff */
[----:B------:R-:W-:Y:S01]  /*0130*/  IADD3 R11, PT, PT, R11, 0x1, RZ ;  /* 0x000000010b0b7810 */ /* 0x000fe20007ffe0ff */
[----:B------:R-:W-:Y:S01]  /*0140*/  VIADD R12, R26, 0x1 ;  /* 0x000000011a0c7836 */ /* 0x000fe20000000000 */
[----:B------:R-:W0:Y:S01]  /*0150*/  LDCU.64 UR12, c[0x0][0x358] ;  /* 0x00006b00ff0c77ac */ /* 0x000e220008000a00 */
[----:B------:R-:W-:Y:S02]  /*0160*/  UIMAD UR5, UR6, UR9, URZ ;  /* 0x00000009060572a4 */ /* 0x000fe4000f8e02ff */
[----:B------:R-:W-:Y:S01]  /*0170*/  ULOP3.LUT UR8, UR7, 0x3, URZ, 0xc0, !UPT ;  /* 0x0000000307087892 */ /* 0x000fe2000f8ec0ff */
[----:B------:R-:W-:Y:S11]  /*0180*/  BRA.U !UP0, `(.L_x_0) ;  /* 0x00000015080c7547 */ /* 0x000ff6000b800000 */
[----:B------:R-:W1:Y:S01]  /*0190*/  LDC R9, c[0x0][0x39c] ;  /* 0x0000e700ff097b82 */ /* 0x000e620000000800 */
[----:B------:R-:W-:Y:S01]  /*01a0*/  ULOP3.LUT UR4, UR7, 0x7ffffffc, URZ, 0xc0, !UPT ;  /* 0x7ffffffc07047892 */ /* 0x000fe2000f8ec0ff */
[----:B------:R-:W-:Y:S01]  /*01b0*/  SHF.R.S32.HI R6, RZ, 0x1f, R26 ;  /* 0x0000001fff067819 */ /* 0x000fe2000001141a */
[----:B------:R-:W2:Y:S01]  /*01c0*/  LDCU UR15, c[0x0][0x398] ;  /* 0x00007300ff0f77ac */ /* 0x000ea20008000800 */
[CC--:B------:R-:W-:Y:S02]  /*01d0*/  IADD3 R8, P0, PT, R26.reuse, R13.reuse, RZ ;  /* 0x0000000d1a087210 */ /* 0x0c0fe40007f1e0ff */
[----:B------:R-:W-:Y:S01]  /*01e0*/  IADD3 R7, PT, PT, R26, R13, RZ ;  /* 0x0000000d1a077210 */ /* 0x000fe20007ffe0ff */
[----:B------:R-:W-:Y:S01]  /*01f0*/  UIADD3 UR9, UPT, UPT, -UR4, URZ, URZ ;  /* 0x000000ff04097290 */ /* 0x000fe2000fffe1ff */
[----:B------:R-:W3:Y:S01]  /*0200*/  LDC.64 R18, c[0x0][0x390] ;  /* 0x0000e400ff127b82 */ /* 0x000ee20000000a00 */
[----:B------:R-:W-:Y:S01]  /*0210*/  LEA.HI.X.SX32 R6, R13, R6, 0x1, P0 ;  /* 0x000000060d067211 */ /* 0x000fe200000f0eff */
[----:B------:R-:W-:Y:S01]  /*0220*/  IMAD.U32 R10, RZ, RZ, UR4 ;  /* 0x00000004ff0a7e24 */ /* 0x000fe2000f8e00ff */
[----:B------:R-:W4:Y:S01]  /*0230*/  LDCU UR16, c[0x0][0x3a0] ;  /* 0x00007400ff1077ac */ /* 0x000f220008000800 */
[----:B------:R-:W-:-:S04]  /*0240*/  USHF.L.U32 UR10, UR5, 0x1, URZ ;  /* 0x00000001050a7899 */ /* 0x000fc800080006ff */
[----:B------:R-:W0:Y:S01]  /*0250*/  LDC.64 R16, c[0x0][0x380] ;  /* 0x0000e000ff107b82 */ /* 0x000e220000000a00 */
[----:B------:R-:W-:Y:S01]  /*0260*/  UIMAD UR11, UR5, 0x3, URZ ;  /* 0x00000003050b78a4 */ /* 0x000fe2000f8e02ff */
[----:B------:R-:W-:Y:S01]  /*0270*/  UMOV UR4, URZ ;  /* 0x000000ff00047c82 */ /* 0x000fe20008000000 */
[----:B------:R-:W-:-:S05]  /*0280*/  UMOV UR6, UR5 ;  /* 0x0000000500067c82 */ /* 0x000fca0008000000 */
[----:B--2---:R-:W0:Y:S05]  /*0290*/  LDC.64 R14, c[0x0][0x388] ;  /* 0x0000e200ff0e7b82 */ /* 0x004e2a0000000a00 */
.L_x_29:
[----:B-1----:R-:W-:Y:S01]  /*02a0*/  ISETP.GE.AND P2, PT, R12, R9, PT ;  /* 0x000000090c00720c */ /* 0x002fe20003f46270 */
[----:B---3--:R-:W-:Y:S01]  /*02b0*/  IMAD.WIDE R22, R7, 0x4, R18 ;  /* 0x0000000407167825 */ /* 0x008fe200078e0212 */
[----:B----4-:R-:W-:Y:S02]  /*02c0*/  ISETP.GE.U32.AND P3, PT, R11, UR16, PT ;  /* 0x000000100b007c0c */ /* 0x010fe4000bf66070 */
[----:B------:R-:W-:Y:S01]  /*02d0*/  MOV R21, UR4 ;  /* 0x0000000400157c02 */ /* 0x000fe20008000f00 */
[----:B0-----:R-:W-:Y:S01]  /*02e0*/  IMAD.WIDE R36, R7, 0x4, R14 ;  /* 0x0000000407247825 */ /* 0x001fe200078e020e */
[----:B------:R-:W2:Y:S07]  /*02f0*/  LDG.E R27, desc[UR12][R22.64] ;  /* 0x0000000c161b7981 */ /* 0x000eae000c1e1900 */
[----:B------:R-:W0:Y:S01]  /*0300*/  @!P2 LDC.64 R2, c[0x0][0x390] ;  /* 0x0000e400ff02ab82 */ /* 0x000e220000000a00 */
[----:B------:R-:W-:Y:S01]  /*0310*/  @!P2 IADD3 R0, P0, PT, R8, UR4, RZ ;  /* 0x000000040800ac10 */ /* 0x000fe2000ff1e0ff */
[----:B------:R-:W-:-:S03]  /*0320*/  @!P3 IMAD.WIDE R4, R9, 0x4, R22 ;  /* 0x000000040904b825 */ /* 0x000fc600078e0216 */
[----:B------:R-:W-:-:S03]  /*0330*/  @!P2 LEA.HI.X.SX32 R20, R21, R6, 0x1, P0 ;  /* 0x000000061514a211 */ /* 0x000fc600000f0eff */
[----:B------:R-:W2:Y:S01]  /*0340*/  @!P3 LDG.E R4, desc[UR12][R4.64] ;  /* 0x0000000c0404b981 */ /* 0x000ea2000c1e1900 */
[----:B------:R-:W-:Y:S01]  /*0350*/  IMAD.WIDE R24, R7, 0x4, R16 ;  /* 0x0000000407187825 */ /* 0x000fe200078e0210 */
[----:B0-----:R-:W-:-:S04]  /*0360*/  @!P2 LEA R2, P0, R0, R2, 0x2 ;  /* 0x000000020002a211 */ /* 0x001fc800078010ff */
[----:B------:R-:W-:Y:S02]  /*0370*/  @!P2 LEA.HI.X R3, R0, R3, R20, 0x2, P0 ;  /* 0x000000030003a211 */ /* 0x000fe400000f1414 */
[----:B------:R-:W3:Y:S04]  /*0380*/  LDG.E R20, desc[UR12][R36.64] ;  /* 0x0000000c24147981 */ /* 0x000ee8000c1e1900 */
[----:B------:R-:W4:Y:S04]  /*0390*/  @!P2 LDG.E R2, desc[UR12][R2.64+0x4] ;  /* 0x0000040c0202a981 */ /* 0x000f28000c1e1900 */
[----:B------:R-:W5:Y:S01]  /*03a0*/  LDG.E R0, desc[UR12][R24.64] ;  /* 0x0000000c18007981 */ /* 0x000f62000c1e1900 */
[----:B------:R-:W-:Y:S01]  /*03b0*/  MOV R21, RZ ;  /* 0x000000ff00157202 */ /* 0x000fe20000000f00 */
[----:B------:R-:W-:Y:S01]  /*03c0*/  IMAD.MOV.U32 R31, RZ, RZ, RZ ;  /* 0x000000ffff1f7224 */ /* 0x000fe200078e00ff */
[----:B------:R-:W-:Y:S01]  /*03d0*/  BSSY.RECONVERGENT B0, `(.L_x_1) ;  /* 0x0000013000007945 */ /* 0x000fe20003800200 */
[----:B--2---:R-:W-:-:S04]  /*03e0*/  @!P3 FADD R21, -R27, R4 ;  /* 0x000000041b15b221 */ /* 0x004fc80000000100 */
[----:B---3--:R-:W-:Y:S01]  /*03f0*/  FFMA R21, R21, UR15, R20 ;  /* 0x0000000f15157c23 */ /* 0x008fe20008000014 */
[----:B----4-:R-:W-:-:S03]  /*0400*/  @!P2 FADD R31, -R27, R2 ;  /* 0x000000021b1fa221 */ /* 0x010fc60000000100 */
[----:B------:R-:W-:Y:S01]  /*0410*/  FMUL R4, R21, R21 ;  /* 0x0000001515047220 */ /* 0x000fe20000400000 */
[----:B-----5:R-:W-:-:S04]  /*0420*/  FFMA R31, R31, UR15, R0 ;  /* 0x0000000f1f1f7c23 */ /* 0x020fc80008000000 */
[----:B------:R-:W-:-:S05]  /*0430*/  FFMA R4, R31, R31, R4 ;  /* 0x0000001f1f047223 */ /* 0x000fca0000000004 */
[----:B------:R-:W-:Y:S01]  /*0440*/  IADD3 R0, PT, PT, R4, -0xd000000, RZ ;  /* 0xf300000004007810 */ /* 0x000fe20007ffe0ff */
[----:B------:R0:W1:Y:S03]  /*0450*/  MUFU.RSQ R3, R4 ;  /* 0x0000000400037308 */ /* 0x0000660000001400 */
[----:B------:R-:W-:-:S13]  /*0460*/  ISETP.GT.U32.AND P0, PT, R0, 0x727fffff, PT ;  /* 0x727fffff0000780c */ /* 0x000fda0003f04070 */
[----:B0-----:R-:W-:Y:S05]  /*0470*/  @!P0 BRA `(.L_x_2) ;  /* 0x0000000000108947 */ /* 0x001fea0003800000 */
[----:B-1----:R-:W-:Y:S02]  /*0480*/  MOV R3, R4 ;  /* 0x0000000400037202 */ /* 0x002fe40000000f00 */
[----:B------:R-:W-:-:S07]  /*0490*/  MOV R0, 0x4b0 ;  /* 0x000004b000007802 */ /* 0x000fce0000000f00 */
[----:B------:R-:W-:Y:S05]  /*04a0*/  CALL.REL.NOINC `($__internal_0_$__cuda_sm20_sqrt_rn_f32_slowpath) ;  /* 0x00000020001c7944 */ /* 0x000fea0003c00000 */
[----:B------:R-:W-:Y:S05]  /*04b0*/  BRA `(.L_x_3) ;  /* 0x0000000000107947 */ /* 0x000fea0003800000 */
.L_x_2:
[----:B-1----:R-:W-:Y:S01]  /*04c0*/  FMUL.FTZ R5, R4, R3 ;  /* 0x0000000304057220 */ /* 0x002fe20000410000 */
[----:B------:R-:W-:-:S03]  /*04d0*/  FMUL.FTZ R2, R3, 0.5 ;  /* 0x3f00000003027820 */ /* 0x000fc60000410000 */
[----:B------:R-:W-:-:S04]  /*04e0*/  FFMA R0, -R5, R5, R4 ;  /* 0x0000000505007223 */ /* 0x000fc80000000104 */
[----:B------:R-:W-:-:S07]  /*04f0*/  FFMA R5, R0, R2, R5 ;  /* 0x0000000200057223 */ /* 0x000fce0000000005 */
.L_x_3:
[----:B------:R-:W-:Y:S05]  /*0500*/  BSYNC.RECONVERGENT B0 ;  /* 0x0000000000007941 */ /* 0x000fea0003800200 */
.L_x_1:
[----:B------:R-:W-:Y:S01]  /*0510*/  FMNMX R2, R5, 1, !PT ;  /* 0x3f80000005027809 */ /* 0x000fe20007800000 */
[----:B------:R-:W-:Y:S03]  /*0520*/  BSSY.RECONVERGENT B2, `(.L_x_4) ;  /* 0x000000e000027945 */ /* 0x000fe60003800200 */
[----:B------:R-:W0:Y:S08]  /*0530*/  MUFU.RCP R3, R2 ;  /* 0x0000000200037308 */ /* 0x000e300000001000 */
[----:B------:R-:W1:Y:S01]  /*0540*/  FCHK P0, R31, R2 ;  /* 0x000000021f007302 */ /* 0x000e620000000000 */
[----:B0-----:R-:W-:-:S04]  /*0550*/  FFMA R0, -R2, R3, 1 ;  /* 0x3f80000002007423 */ /* 0x001fc80000000103 */
[----:B------:R-:W-:-:S04]  /*0560*/  FFMA R0, R3, R0, R3 ;  /* 0x0000000003007223 */ /* 0x000fc80000000003 */
[----:B------:R-:W-:-:S04]  /*0570*/  FFMA R3, R31, R0, RZ ;  /* 0x000000001f037223 */ /* 0x000fc800000000ff */
[----:B------:R-:W-:-:S04]  /*0580*/  FFMA R4, -R2, R3, R31 ;  /* 0x0000000302047223 */ /* 0x000fc8000000011f */
[----:B------:R-:W-:Y:S01]  /*0590*/  FFMA R3, R0, R4, R3 ;  /* 0x0000000400037223 */ /* 0x000fe20000000003 */
[----:B-1----:R-:W-:Y:S06]  /*05a0*/  @!P0 BRA `(.L_x_5) ;  /* 0x0000000000148947 */ /* 0x002fec0003800000 */
[----:B------:R-:W-:Y:S01]  /*05b0*/  IMAD.MOV.U32 R29, RZ, RZ, R31 ;  /* 0x000000ffff1d7224 */ /* 0x000fe200078e001f */
[----:B------:R-:W-:Y:S02]  /*05c0*/  MOV R31, R2 ;  /* 0x00000002001f7202 */ /* 0x000fe40000000f00 */
[----:B------:R-:W-:-:S07]  /*05d0*/  MOV R28, 0x5f0 ;  /* 0x000005f0001c7802 */ /* 0x000fce0000000f00 */
[----:B------:R-:W-:Y:S05]  /*05e0*/  CALL.REL.NOINC `($__internal_1_$__cuda_sm3x_div_rn_noftz_f32_slowpath) ;  /* 0x0000002000247944 */ /* 0x000fea0003c00000 */
[----:B------:R-:W-:-:S07]  /*05f0*/  MOV R3, R0 ;  /* 0x0000000000037202 */ /* 0x000fce0000000f00 */
.L_x_5:
[----:B------:R-:W-:Y:S05]  /*0600*/  BSYNC.RECONVERGENT B2 ;  /* 0x0000000000027941 */ /* 0x000fea0003800200 */
.L_x_4:
[----:B------:R-:W0:Y:S01]  /*0610*/  MUFU.RCP R5, R2 ;  /* 0x0000000200057308 */ /* 0x000e220000001000 */
[----:B------:R1:W-:Y:S01]  /*0620*/  STG.E desc[UR12][R24.64], R3 ;  /* 0x0000000318007986 */ /* 0x0003e2000c10190c */
[----:B------:R-:W-:Y:S06]  /*0630*/  BSSY.RECONVERGENT B2, `(.L_x_6) ;  /* 0x000000c000027945 */ /* 0x000fec0003800200 */
[----:B------:R-:W2:Y:S01]  /*0640*/  FCHK P0, R21, R2 ;  /* 0x0000000215007302 */ /* 0x000ea20000000000 */
[----:B0-----:R-:W-:-:S04]  /*0650*/  FFMA R0, -R2, R5, 1 ;  /* 0x3f80000002007423 */ /* 0x001fc80000000105 */
[----:B------:R-:W-:-:S04]  /*0660*/  FFMA R27, R5, R0, R5 ;  /* 0x00000000051b7223 */ /* 0x000fc80000000005 */
[----:B------:R-:W-:-:S04]  /*0670*/  FFMA R0, R21, R27, RZ ;  /* 0x0000001b15007223 */ /* 0x000fc800000000ff */
[----:B------:R-:W-:-:S04]  /*0680*/  FFMA R5, -R2, R0, R21 ;  /* 0x0000000002057223 */ /* 0x000fc80000000115 */
[----:B------:R-:W-:Y:S01]  /*0690*/  FFMA R0, R27, R5, R0 ;  /* 0x000000051b007223 */ /* 0x000fe20000000000 */
[----:B-12---:R-:W-:Y:S06]  /*06a0*/  @!P0 BRA `(.L_x_7) ;  /* 0x0000000000108947 */ /* 0x006fec0003800000 */
[----:B------:R-:W-:Y:S01]  /*06b0*/  IMAD.MOV.U32 R29, RZ, RZ, R21 ;  /* 0x000000ffff1d7224 */ /* 0x000fe200078e0015 */
[----:B------:R-:W-:Y:S02]  /*06c0*/  MOV R31, R2 ;  /* 0x00000002001f7202 */ /* 0x000fe40000000f00 */
[----:B------:R-:W-:-:S07]  /*06d0*/  MOV R28, 0x6f0 ;  /* 0x000006f0001c7802 */ /* 0x000fce0000000f00 */
[----:B------:R-:W-:Y:S05]  /*06e0*/  CALL.REL.NOINC `($__internal_1_$__cuda_sm3x_div_rn_noftz_f32_slowpath) ;  /* 0x0000001c00e47944 */ /* 0x000fea0003c00000 */
.L_x_7:
[----:B------:R-:W-:Y:S05]  /*06f0*/  BSYNC.RECONVERGENT B2 ;  /* 0x0000000000027941 */ /* 0x000fea0003800200 */
.L_x_6:
[----:B------:R-:W0:Y:S01]  /*0700*/  @!P2 LDC.64 R2, c[0x0][0x390] ;  /* 0x0000e400ff02ab82 */ /* 0x000e220000000a00 */
[----:B------:R-:W-:Y:S01]  /*0710*/  VOTEU.ALL UP0, P2 ;  /* 0x0000000000ff7886 */ /* 0x000fe20001000000 */
[----:B------:R-:W-:Y:S01]  /*0720*/  MOV R5, UR5 ;  /* 0x0000000500057c02 */ /* 0x000fe20008000f00 */
[----:B------:R-:W-:Y:S01]  /*0730*/  IMAD.U32 R35, RZ, RZ, UR5 ;  /* 0x00000005ff237e24 */ /* 0x000fe2000f8e00ff */
[----:B------:R-:W-:Y:S01]  /*0740*/  @!P2 SHF.R.S32.HI R28, RZ, 0x1f, R13 ;  /* 0x0000001fff1ca819 */ /* 0x000fe2000001140d */
[----:B------:R1:W-:Y:S01]  /*0750*/  STG.E desc[UR12][R36.64], R0 ;  /* 0x0000000024007986 */ /* 0x0003e2000c10190c */
[----:B------:R-:W-:Y:S01]  /*0760*/  @!UP0 USHF.R.S32.HI UR14, URZ, 0x1f, UR6 ;  /* 0x0000001fff0e8899 */ /* 0x000fe20008011406 */
[----:B------:R-:W-:Y:S01]  /*0770*/  IMAD.WIDE R22, R5, 0x4, R22 ;  /* 0x0000000405167825 */ /* 0x000fe200078e0216 */
[----:B------:R-:W2:Y:S01]  /*0780*/  @!P3 LDC R27, c[0x0][0x39c] ;  /* 0x0000e700ff1bbb82 */ /* 0x000ea20000000800 */
[--C-:B------:R-:W-:Y:S02]  /*0790*/  @!P2 SHF.R.S32.HI R21, RZ, 0x1f, R26.reuse ;  /* 0x0000001fff15a819 */ /* 0x100fe4000001141a */
[----:B------:R-:W-:Y:S01]  /*07a0*/  @!P2 IADD3 R5, P0, P1, R13, UR6, R26 ;  /* 0x000000060d05ac10 */ /* 0x000fe2000f91e01a */
[----:B------:R-:W-:Y:S01]  /*07b0*/  IMAD.WIDE R34, R35, 0x4, R36 ;  /* 0x0000000423227825 */ /* 0x000fe200078e0224 */
[----:B------:R-:W3:Y:S02]  /*07c0*/  LDG.E R29, desc[UR12][R22.64] ;  /* 0x0000000c161d7981 */ /* 0x000ee4000c1e1900 */
[----:B------:R-:W-:-:S02]  /*07d0*/  @!P2 IADD3.X R28, PT, PT, R28, UR14, R21, P0, P1 ;  /* 0x0000000e1c1cac10 */ /* 0x000fc400087e2415 */
[----:B0-----:R-:W-:-:S04]  /*07e0*/  @!P2 LEA R4, P0, R5, R2, 0x2 ;  /* 0x000000020504a211 */ /* 0x001fc800078010ff */
[----:B------:R-:W-:Y:S02]  /*07f0*/  @!P2 LEA.HI.X R5, R5, R3, R28, 0x2, P0 ;  /* 0x000000030505a211 */ /* 0x000fe400000f141c */
[----:B------:R-:W-:Y:S01]  /*0800*/  MOV R3, UR5 ;  /* 0x0000000500037c02 */ /* 0x000fe20008000f00 */
[----:B--2---:R-:W-:Y:S02]  /*0810*/  @!P3 IMAD.WIDE R20, R27, 0x4, R22 ;  /* 0x000000041b14b825 */ /* 0x004fe400078e0216 */
[----:B------:R-:W3:Y:S02]  /*0820*/  @!P2 LDG.E R4, desc[UR12][R4.64+0x4] ;  /* 0x0000040c0404a981 */ /* 0x000ee4000c1e1900 */
[----:B------:R-:W-:Y:S02]  /*0830*/  IMAD.WIDE R24, R3, 0x4, R24 ;  /* 0x0000000403187825 */ /* 0x000fe400078e0218 */
[----:B------:R-:W2:Y:S04]  /*0840*/  LDG.E R27, desc[UR12][R34.64] ;  /* 0x0000000c221b7981 */ /* 0x000ea8000c1e1900 */
[----:B------:R-:W4:Y:S04]  /*0850*/  @!P3 LDG.E R20, desc[UR12][R20.64] ;  /* 0x0000000c1414b981 */ /* 0x000f28000c1e1900 */
[----:B------:R-:W5:Y:S01]  /*0860*/  LDG.E R3, desc[UR12][R24.64] ;  /* 0x0000000c18037981 */ /* 0x000f62000c1e1900 */
[----:B------:R-:W-:Y:S01]  /*0870*/  HFMA2 R2, -RZ, RZ, 0, 0 ;  /* 0x00000000ff027431 */ /* 0x000fe200000001ff */
[----:B-1----:R-:W-:Y:S01]  /*0880*/  MOV R0, RZ ;  /* 0x000000ff00007202 */ /* 0x002fe20000000f00 */
[----:B------:R-:W-:Y:S01]  /*0890*/  BSSY.RECONVERGENT B0, `(.L_x_8) ;  /* 0x0000013000007945 */ /* 0x000fe20003800200 */
[C---:B---3--:R-:W-:Y:S01]  /*08a0*/  @!P2 FADD R0, -R29.reuse, R4 ;  /* 0x000000041d00a221 */ /* 0x048fe20000000100 */
[----:B----4-:R-:W-:-:S04]  /*08b0*/  @!P3 FADD R2, -R29, R20 ;  /* 0x000000141d02b221 */ /* 0x010fc80000000100 */
[----:B--2---:R-:W-:Y:S01]  /*08c0*/  FFMA R2, R2, UR15, R27 ;  /* 0x0000000f02027c23 */ /* 0x004fe2000800001b */
[----:B-----5:R-:W-:-:S03]  /*08d0*/  FFMA R20, R0, UR15, R3 ;  /* 0x0000000f00147c23 */ /* 0x020fc60008000003 */
[----:B------:R-:W-:-:S04]  /*08e0*/  FMUL R21, R2, R2 ;  /* 0x0000000202157220 */ /* 0x000fc80000400000 */
[----:B------:R-:W-:-:S04]  /*08f0*/  FFMA R28, R20, R20, R21 ;  /* 0x00000014141c7223 */ /* 0x000fc80000000015 */
[----:B------:R-:W-:Y:S01]  /*0900*/  VIADD R0, R28, 0xf3000000 ;  /* 0xf30000001c007836 */ /* 0x000fe20000000000 */
[----:B------:R0:W1:Y:S04]  /*0910*/  MUFU.RSQ R3, R28 ;  /* 0x0000001c00037308 */ /* 0x0000680000001400 */
[----:B------:R-:W-:-:S13]  /*0920*/  ISETP.GT.U32.AND P0, PT, R0, 0x727fffff, PT ;  /* 0x727fffff0000780c */ /* 0x000fda0003f04070 */
[----:B01----:R-:W-:Y:S05]  /*0930*/  @!P0 BRA `(.L_x_9) ;  /* 0x0000000000108947 */ /* 0x003fea0003800000 */
[----:B------:R-:W-:Y:S02]  /*0940*/  MOV R3, R28 ;  /* 0x0000001c00037202 */ /* 0x000fe40000000f00 */
[----:B------:R-:W-:-:S07]  /*0950*/  MOV R0, 0x970 ;  /* 0x0000097000007802 */ /* 0x000fce0000000f00 */
[----:B------:R-:W-:Y:S05]  /*0960*/  CALL.REL.NOINC `($__internal_0_$__cuda_sm20_sqrt_rn_f32_slowpath) ;  /* 0x0000001800ec7944 */ /* 0x000fea0003c00000 */
[----:B------:R-:W-:Y:S05]  /*0970*/  BRA `(.L_x_10) ;  /* 0x0000000000107947 */ /* 0x000fea0003800000 */
.L_x_9:
[----:B------:R-:W-:Y:S01]  /*0980*/  FMUL.FTZ R5, R28, R3 ;  /* 0x000000031c057220 */ /* 0x000fe20000410000 */
[----:B------:R-:W-:-:S03]  /*0990*/  FMUL.FTZ R3, R3, 0.5 ;  /* 0x3f00000003037820 */ /* 0x000fc60000410000 */
[----:B------:R-:W-:-:S04]  /*09a0*/  FFMA R0, -R5, R5, R28 ;  /* 0x0000000505007223 */ /* 0x000fc8000000011c */
[----:B------:R-:W-:-:S07]  /*09b0*/  FFMA R5, R0, R3, R5 ;  /* 0x0000000300057223 */ /* 0x000fce0000000005 */
.L_x_10:
[----:B------:R-:W-:Y:S05]  /*09c0*/  BSYNC.RECONVERGENT B0 ;  /* 0x0000000000007941 */ /* 0x000fea0003800200 */
.L_x_8:
        /* <DEDUP_REMOVED lines=10> */
[----:B------:R-:W-:Y:S02]  /*0a70*/  MOV R29, R20 ;  /* 0x00000014001d7202 */ /* 0x000fe40000000f00 */
[----:B------:R-:W-:Y:S02]  /*0a80*/  MOV R31, R21 ;  /* 0x00000015001f7202 */ /* 0x000fe40000000f00 */
[----:B------:R-:W-:-:S07]  /*0a90*/  MOV R28, 0xab0 ;  /* 0x00000ab0001c7802 */ /* 0x000fce0000000f00 */
[----:B------:R-:W-:Y:S05]  /*0aa0*/  CALL.REL.NOINC `($__internal_1_$__cuda_sm3x_div_rn_noftz_f32_slowpath) ;  /* 0x0000001800f47944 */ /* 0x000fea0003c00000 */
[----:B------:R-:W-:-:S07]  /*0ab0*/  IMAD.MOV.U32 R3, RZ, RZ, R0 ;  /* 0x000000ffff037224 */ /* 0x000fce00078e0000 */
.L_x_12:
[----:B------:R-:W-:Y:S05]  /*0ac0*/  BSYNC.RECONVERGENT B2 ;  /* 0x0000000000027941 */ /* 0x000fea0003800200 */
.L_x_11:
        /* <DEDUP_REMOVED lines=10> */
[----:B------:R-:W-:Y:S02]  /*0b70*/  MOV R29, R2 ;  /* 0x00000002001d7202 */ /* 0x000fe40000000f00 */
[----:B------:R-:W-:Y:S02]  /*0b80*/  MOV R31, R21 ;  /* 0x00000015001f7202 */ /* 0x000fe40000000f00 */
[----:B------:R-:W-:-:S07]  /*0b90*/  MOV R28, 0xbb0 ;  /* 0x00000bb0001c7802 */ /* 0x000fce0000000f00 */
[----:B------:R-:W-:Y:S05]  /*0ba0*/  CALL.REL.NOINC `($__internal_1_$__cuda_sm3x_div_rn_noftz_f32_slowpath) ;  /* 0x0000001800b47944 */ /* 0x000fea0003c00000 */
.L_x_14:
[----:B------:R-:W-:Y:S05]  /*0bb0*/  BSYNC.RECONVERGENT B2 ;  /* 0x0000000000027941 */ /* 0x000fea0003800200 */
.L_x_13:
        /* <DEDUP_REMOVED lines=11> */
[----:B------:R-:W3:Y:S03]  /*0c70*/  LDG.E R31, desc[UR12][R22.64] ;  /* 0x0000000c161f7981 */ /* 0x000ee6000c1e1900 */
[----:B------:R-:W-:Y:S01]  /*0c80*/  @!P2 IADD3.X R30, PT, PT, R30, UR14, R21, P0, P1 ;  /* 0x0000000e1e1eac10 */ /* 0x000fe200087e2415 */
[----:B------:R-:W-:-:S05]  /*0c90*/  IMAD.WIDE R20, R27, 0x4, R34 ;  /* 0x000000041b147825 */ /* 0x000fca00078e0222 */
[----:B------:R-:W4:Y:S01]  /*0ca0*/  LDG.E R27, desc[UR12][R20.64] ;  /* 0x0000000c141b7981 */ /* 0x000f22000c1e1900 */
[----:B0-----:R-:W-:-:S04]  /*0cb0*/  @!P2 LEA R4, P0, R5, R2, 0x2 ;  /* 0x000000020504a211 */ /* 0x001fc800078010ff */
[----:B------:R-:W-:Y:S02]  /*0cc0*/  @!P2 LEA.HI.X R5, R5, R3, R30, 0x2, P0 ;  /* 0x000000030505a211 */ /* 0x000fe400000f141e */
[----:B------:R-:W-:Y:S01]  /*0cd0*/  MOV R3, UR5 ;  /* 0x0000000500037c02 */ /* 0x000fe20008000f00 */
[----:B--2---:R-:W-:Y:S02]  /*0ce0*/  @!P3 IMAD.WIDE R28, R29, 0x4, R22 ;  /* 0x000000041d1cb825 */ /* 0x004fe400078e0216 */
[----:B------:R-:W3:Y:S04]  /*0cf0*/  @!P2 LDG.E R4, desc[UR12][R4.64+0x4] ;  /* 0x0000040c0404a981 */ /* 0x000ee8000c1e1900 */
[----:B------:R-:W2:Y:S01]  /*0d00*/  @!P3 LDG.E R28, desc[UR12][R28.64] ;  /* 0x0000000c1c1cb981 */ /* 0x000ea2000c1e1900 */
[----:B------:R-:W-:-:S05]  /*0d10*/  IMAD.WIDE R24, R3, 0x4, R24 ;  /* 0x0000000403187825 */ /* 0x000fca00078e0218 */
[----:B------:R-:W5:Y:S01]  /*0d20*/  LDG.E R3, desc[UR12][R24.64] ;  /* 0x0000000c18037981 */ /* 0x000f62000c1e1900 */
[----:B------:R-:W-:Y:S01]  /*0d30*/  HFMA2 R2, -RZ, RZ, 0, 0 ;  /* 0x00000000ff027431 */ /* 0x000fe200000001ff */
[----:B------:R-:W-:Y:S01]  /*0d40*/  MOV R32, RZ ;  /* 0x000000ff00207202 */ /* 0x000fe20000000f00 */
[----:B------:R-:W-:Y:S01]  /*0d50*/  BSSY.RECONVERGENT B0, `(.L_x_15) ;  /* 0x0000013000007945 */ /* 0x000fe20003800200 */
[C---:B---3--:R-:W-:Y:S01]  /*0d60*/  @!P2 FADD R32, -R31.reuse, R4 ;  /* 0x000000041f20a221 */ /* 0x048fe20000000100 */
[----:B--2---:R-:W-:-:S04]  /*0d70*/  @!P3 FADD R2, -R31, R28 ;  /* 0x0000001c1f02b221 */ /* 0x004fc80000000100 */
[----:B----4-:R-:W-:Y:S01]  /*0d80*/  FFMA R2, R2, UR15, R27 ;  /* 0x0000000f02027c23 */ /* 0x010fe2000800001b */
[----:B-----5:R-:W-:-:S03]  /*0d90*/  FFMA R32, R32, UR15, R3 ;  /* 0x0000000f20207c23 */ /* 0x020fc60008000003 */
[----:B------:R-:W-:-:S04]  /*0da0*/  FMUL R27, R2, R2 ;  /* 0x00000002021b7220 */ /* 0x000fc80000400000 */
[----:B------:R-:W-:-:S04]  /*0db0*/  FFMA R28, R32, R32, R27 ;  /* 0x00000020201c7223 */ /* 0x000fc8000000001b */
[----:B-1----:R-:W-:Y:S01]  /*0dc0*/  VIADD R0, R28, 0xf3000000 ;  /* 0xf30000001c007836 */ /* 0x002fe20000000000 */
[----:B------:R0:W1:Y:S04]  /*0dd0*/  MUFU.RSQ R3, R28 ;  /* 0x0000001c00037308 */ /* 0x0000680000001400 */
[----:B------:R-:W-:-:S13]  /*0de0*/  ISETP.GT.U32.AND P0, PT, R0, 0x727fffff, PT ;  /* 0x727fffff0000780c */ /* 0x000fda0003f04070 */
[----:B01----:R-:W-:Y:S05]  /*0df0*/  @!P0 BRA `(.L_x_16) ;  /* 0x0000000000108947 */ /* 0x003fea0003800000 */
[----:B------:R-:W-:Y:S02]  /*0e00*/  MOV R3, R28 ;  /* 0x0000001c00037202 */ /* 0x000fe40000000f00 */
[----:B------:R-:W-:-:S07]  /*0e10*/  MOV R0, 0xe30 ;  /* 0x00000e3000007802 */ /* 0x000fce0000000f00 */
[----:B------:R-:W-:Y:S05]  /*0e20*/  CALL.REL.NOINC `($__internal_0_$__cuda_sm20_sqrt_rn_f32_slowpath) ;  /* 0x0000001400bc7944 */ /* 0x000fea0003c00000 */
[----:B------:R-:W-:Y:S05]  /*0e30*/  BRA `(.L_x_17) ;  /* 0x0000000000107947 */ /* 0x000fea0003800000 */
.L_x_16:
[----:B------:R-:W-:Y:S01]  /*0e40*/  FMUL.FTZ R5, R28, R3 ;  /* 0x000000031c057220 */ /* 0x000fe20000410000 */
[----:B------:R-:W-:-:S03]  /*0e50*/  FMUL.FTZ R3, R3, 0.5 ;  /* 0x3f00000003037820 */ /* 0x000fc60000410000 */
[----:B------:R-:W-:-:S04]  /*0e60*/  FFMA R0, -R5, R5, R28 ;  /* 0x0000000505007223 */ /* 0x000fc8000000011c */
[----:B------:R-:W-:-:S07]  /*0e70*/  FFMA R5, R0, R3, R5 ;  /* 0x0000000300057223 */ /* 0x000fce0000000005 */
.L_x_17:
[----:B------:R-:W-:Y:S05]  /*0e80*/  BSYNC.RECONVERGENT B0 ;  /* 0x0000000000007941 */ /* 0x000fea0003800200 */
.L_x_15:
        /* <DEDUP_REMOVED lines=11> */
[----:B------:R-:W-:-:S07]  /*0f40*/  MOV R28, 0xf60 ;  /* 0x00000f60001c7802 */ /* 0x000fce0000000f00 */
[----:B------:R-:W-:Y:S05]  /*0f50*/  CALL.REL.NOINC `($__internal_1_$__cuda_sm3x_div_rn_noftz_f32_slowpath) ;  /* 0x0000001400c87944 */ /* 0x000fea0003c00000 */
.L_x_19:
[----:B------:R-:W-:Y:S05]  /*0f60*/  BSYNC.RECONVERGENT B2 ;  /* 0x0000000000027941 */ /* 0x000fea0003800200 */
.L_x_18:
        /* <DEDUP_REMOVED lines=11> */
[----:B------:R-:W-:-:S07]  /*1020*/  MOV R28, 0x1040 ;  /* 0x00001040001c7802 */ /* 0x000fce0000000f00 */
[----:B------:R-:W-:Y:S05]  /*1030*/  CALL.REL.NOINC `($__internal_1_$__cuda_sm3x_div_rn_noftz_f32_slowpath) ;  /* 0x0000001400907944 */ /* 0x000fea0003c00000 */
[----:B------:R-:W-:-:S07]  /*1040*/  IMAD.MOV.U32 R27, RZ, RZ, R0 ;  /* 0x000000ffff1b7224 */ /* 0x000fce00078e0000 */
.L_x_21:
[----:B------:R-:W-:Y:S05]  /*1050*/  BSYNC.RECONVERGENT B2 ;  /* 0x0000000000027941 */ /* 0x000fea0003800200 */
.L_x_20:
[----:B------:R-:W0:Y:S01]  /*1060*/  @!P3 LDC R31, c[0x0][0x39c] ;  /* 0x0000e700ff1fbb82 */ /* 0x000e220000000800 */
[----:B------:R-:W-:Y:S01]  /*1070*/  MOV R29, UR5 ;  /* 0x00000005001d7c02 */ /* 0x000fe20008000f00 */
[----:B------:R-:W-:Y:S01]  /*1080*/  VOTEU.ALL UP0, P2 ;  /* 0x0000000000ff7886 */ /* 0x000fe20001000000 */
[----:B------:R-:W-:Y:S01]  /*1090*/  @!P2 SHF.R.S32.HI R5, RZ, 0x1f, R13 ;  /* 0x0000001fff05a819 */ /* 0x000fe2000001140d */
[----:B------:R1:W-:Y:S01]  /*10a0*/  STG.E desc[UR12][R20.64], R27 ;  /* 0x0000001b14007986 */ /* 0x0003e2000c10190c */
[----:B------:R-:W-:Y:S01]  /*10b0*/  @!P2 SHF.R.S32.HI R4, RZ, 0x1f, R26 ;  /* 0x0000001fff04a819 */ /* 0x000fe2000001141a */
[----:B------:R-:W-:Y:S01]  /*10c0*/  IMAD.WIDE R28, R29, 0x4, R22 ;  /* 0x000000041d1c7825 */ /* 0x000fe200078e0216 */
[----:B------:R-:W-:Y:S01]  /*10d0*/  @!UP0 USHF.R.S32.HI UR14, URZ, 0x1f, UR11 ;  /* 0x0000001fff0e8899 */ /* 0x000fe2000801140b */
[----:B------:R-:W2:Y:S01]  /*10e0*/  @!P2 LDC.64 R2, c[0x0][0x390] ;  /* 0x0000e400ff02ab82 */ /* 0x000ea20000000a00 */
[----:B------:R-:W-:Y:S02]  /*10f0*/  @!P2 IADD3 R0, P0, P1, R13, UR11, R26 ;  /* 0x0000000b0d00ac10 */ /* 0x000fe4000f91e01a */
[----:B------:R-:W-:-:S02]  /*1100*/  MOV R23, UR5 ;  /* 0x0000000500177c02 */ /* 0x000fc40008000f00 */
[----:B------:R-:W-:Y:S02]  /*1110*/  @!P2 IADD3.X R5, PT, PT, R5, UR14, R4, P0, P1 ;  /* 0x0000000e0505ac10 */ /* 0x000fe400087e2404 */
[----:B------:R-:W-:Y:S01]  /*1120*/  MOV R33, UR5 ;  /* 0x0000000500217c02 */ /* 0x000fe20008000f00 */
[----:B------:R-:W-:-:S04]  /*1130*/  IMAD.WIDE R22, R23, 0x4, R20 ;  /* 0x0000000417167825 */ /* 0x000fc800078e0214 */
[----:B0-----:R-:W-:Y:S02]  /*1140*/  @!P3 IMAD.WIDE R30, R31, 0x4, R28 ;  /* 0x000000041f1eb825 */ /* 0x001fe400078e021c */
[----:B------:R-:W3:Y:S04]  /*1150*/  LDG.E R29, desc[UR12][R28.64] ;  /* 0x0000000c1c1d7981 */ /* 0x000ee8000c1e1900 */
[----:B------:R-:W3:Y:S01]  /*1160*/  @!P3 LDG.E R30, desc[UR12][R30.64] ;  /* 0x0000000c1e1eb981 */ /* 0x000ee2000c1e1900 */
[----:B--2---:R-:W-:-:S04]  /*1170*/  @!P2 LEA R4, P0, R0, R2, 0x2 ;  /* 0x000000020004a211 */ /* 0x004fc800078010ff */
[----:B------:R-:W-:Y:S01]  /*1180*/  @!P2 LEA.HI.X R5, R0, R3, R5, 0x2, P0 ;  /* 0x000000030005a211 */ /* 0x000fe200000f1405 */
[----:B------:R-:W-:Y:S02]  /*1190*/  IMAD.WIDE R24, R33, 0x4, R24 ;  /* 0x0000000421187825 */ /* 0x000fe400078e0218 */
[----:B------:R-:W2:Y:S04]  /*11a0*/  LDG.E R33, desc[UR12][R22.64] ;  /* 0x0000000c16217981 */ /* 0x000ea8000c1e1900 */
[----:B------:R-:W4:Y:S04]  /*11b0*/  @!P2 LDG.E R4, desc[UR12][R4.64+0x4] ;  /* 0x0000040c0404a981 */ /* 0x000f28000c1e1900 */
[----:B------:R-:W5:Y:S01]  /*11c0*/  LDG.E R3, desc[UR12][R24.64] ;  /* 0x0000000c18037981 */ /* 0x000f62000c1e1900 */
[----:B-1----:R-:W-:-:S02]  /*11d0*/  HFMA2 R20, -RZ, RZ, 0, 0 ;  /* 0x00000000ff147431 */ /* 0x002fc400000001ff */
[----:B------:R-:W-:Y:S01]  /*11e0*/  IMAD.MOV.U32 R2, RZ, RZ, RZ ;  /* 0x000000ffff027224 */ /* 0x000fe200078e00ff */
[----:B------:R-:W-:Y:S01]  /*11f0*/  BSSY.RECONVERGENT B0, `(.L_x_22) ;  /* 0x0000013000007945 */ /* 0x000fe20003800200 */
[----:B---3--:R-:W-:-:S04]  /*1200*/  @!P3 FADD R2, -R29, R30 ;  /* 0x0000001e1d02b221 */ /* 0x008fc80000000100 */
[----:B--2---:R-:W-:Y:S01]  /*1210*/  FFMA R2, R2, UR15, R33 ;  /* 0x0000000f02027c23 */ /* 0x004fe20008000021 */
        /* <DEDUP_REMOVED lines=12> */
.L_x_23:
[----:B-1----:R-:W-:Y:S01]  /*12e0*/  FMUL.FTZ R5, R28, R3 ;  /* 0x000000031c057220 */ /* 0x002fe20000410000 */
[----:B------:R-:W-:-:S03]  /*12f0*/  FMUL.FTZ R3, R3, 0.5 ;  /* 0x3f00000003037820 */ /* 0x000fc60000410000 */
[----:B------:R-:W-:-:S04]  /*1300*/  FFMA R0, -R5, R5, R28 ;  /* 0x0000000505007223 */ /* 0x000fc8000000011c */
[----:B------:R-:W-:-:S07]  /*1310*/  FFMA R5, R0, R3, R5 ;  /* 0x0000000300057223 */ /* 0x000fce0000000005 */
.L_x_24:
[----:B------:R-:W-:Y:S05]  /*1320*/  BSYNC.RECONVERGENT B0 ;  /* 0x0000000000007941 */ /* 0x000fea0003800200 */
.L_x_22:
        /* <DEDUP_REMOVED lines=14> */
.L_x_26:
[----:B------:R-:W-:Y:S05]  /*1410*/  BSYNC.RECONVERGENT B2 ;  /* 0x0000000000027941 */ /* 0x000fea0003800200 */
.L_x_25:
        /* <DEDUP_REMOVED lines=14> */
[----:B------:R-:W-:-:S07]  /*1500*/  IMAD.MOV.U32 R3, RZ, RZ, R0 ;  /* 0x000000ffff037224 */ /* 0x000fce00078e0000 */
.L_x_28:
[----:B------:R-:W-:Y:S05]  /*1510*/  BSYNC.RECONVERGENT B2 ;  /* 0x0000000000027941 */ /* 0x000fea0003800200 */
.L_x_27:
[----:B------:R2:W-:Y:S01]  /*1520*/  STG.E desc[UR12][R22.64], R3 ;  /* 0x0000000316007986 */ /* 0x0005e2000c10190c */
[----:B------:R-:W-:Y:S01]  /*1530*/  UIADD3 UR9, UPT, UPT, UR9, 0x4, URZ ;  /* 0x0000000409097890 */ /* 0x000fe2000fffe0ff */
[----:B------:R-:W-:Y:S01]  /*1540*/  MOV R0, UR5 ;  /* 0x0000000500007c02 */ /* 0x000fe20008000f00 */
[----:B------:R-:W-:Y:S02]  /*1550*/  ULEA UR6, UR5, UR6, 0x2 ;  /* 0x0000000605067291 */ /* 0x000fe4000f8e10ff */
[----:B------:R-:W-:Y:S01]  /*1560*/  UISETP.NE.AND UP0, UPT, UR9, URZ, UPT ;  /* 0x000000ff0900728c */ /* 0x000fe2000bf05270 */
[----:B------:R-:W-:Y:S01]  /*1570*/  LEA R7, R0, R7, 0x2 ;  /* 0x0000000700077211 */ /* 0x000fe200078e10ff */
[----:B------:R-:W-:Y:S02]  /*1580*/  ULEA UR10, UR5, UR10, 0x2 ;  /* 0x0000000a050a7291 */ /* 0x000fe4000f8e10ff */
[----:B------:R-:W-:Y:S02]  /*1590*/  ULEA UR11, UR5, UR11, 0x2 ;  /* 0x0000000b050b7291 */ /* 0x000fe4000f8e10ff */
[----:B------:R-:W-:-:S03]  /*15a0*/  ULEA UR4, UR5, UR4, 0x2 ;  /* 0x0000000405047291 */ /* 0x000fc6000f8e10ff */
[----:B--2---:R-:W-:Y:S09]  /*15b0*/  BRA.U UP0, `(.L_x_29) ;  /* 0xffffffed00387547 */ /* 0x004ff2000b83ffff */
.L_x_0:
[----:B------:R-:W-:-:S13]  /*15c0*/  ISETP.NE.AND P0, PT, RZ, UR8, PT ;  /* 0x00000008ff007c0c */ /* 0x000fda000bf05270 */
[----:B0-----:R-:W-:Y:S05]  /*15d0*/  @!P0 EXIT ;  /* 0x000000000000894d */ /* 0x001fea0003800000 */
[----:B------:R-:W-:Y:S01]  /*15e0*/  UISETP.NE.AND UP0, UPT, UR8, 0x1, UPT ;  /* 0x000000010800788c */ /* 0x000fe2000bf05270 */
[----:B------:R-:W-:-:S08]  /*15f0*/  IADD3 R2, PT, PT, R26, R13, RZ ;  /* 0x0000000d1a027210 */ /* 0x000fd00007ffe0ff */
[----:B------:R-:W-:Y:S05]  /*1600*/  BRA.U !UP0, `(.L_x_30) ;  /* 0x0000000908747547 */ /* 0x000fea000b800000 */
[----:B------:R-:W0:Y:S01]  /*1610*/  LDC R19, c[0x0][0x39c] ;  /* 0x0000e700ff137b82 */ /* 0x000e220000000800 */
[----:B------:R-:W1:Y:S01]  /*1620*/  LDCU UR4, c[0x0][0x3a0] ;  /* 0x00007400ff0477ac */ /* 0x000e620008000800 */
[----:B------:R-:W-:-:S04]  /*1630*/  IMAD R7, R10, UR5, RZ ;  /* 0x000000050a077c24 */ /* 0x000fc8000f8e02ff */
[----:B------:R-:W-:Y:S02]  /*1640*/  IMAD.IADD R21, R2, 0x1, R7 ;  /* 0x0000000102157824 */ /* 0x000fe400078e0207 */
[----:B------:R-:W2:Y:S08]  /*1650*/  LDC.64 R16, c[0x0][0x390] ;  /* 0x0000e400ff107b82 */ /* 0x000eb00000000a00 */
[----:B------:R-:W3:Y:S01]  /*1660*/  LDC.64 R8, c[0x0][0x388] ;  /* 0x0000e200ff087b82 */ /* 0x000ee20000000a00 */
[----:B-1----:R-:W-:Y:S01]  /*1670*/  ISETP.GE.U32.AND P3, PT, R11, UR4, PT ;  /* 0x000000040b007c0c */ /* 0x002fe2000bf66070 */
[----:B------:R-:W1:Y:S01]  /*1680*/  LDCU UR4, c[0x0][0x398] ;  /* 0x00007300ff0477ac */ /* 0x000e620008000800 */
[----:B0-----:R-:W-:-:S05]  /*1690*/  ISETP.GE.AND P2, PT, R12, R19, PT ;  /* 0x000000130c00720c */ /* 0x001fca0003f46270 */
[----:B------:R-:W0:Y:S01]  /*16a0*/  LDC.64 R14, c[0x0][0x380] ;  /* 0x0000e000ff0e7b82 */ /* 0x000e220000000a00 */
[----:B--2---:R-:W-:-:S07]  /*16b0*/  IMAD.WIDE R16, R21, 0x4, R16 ;  /* 0x0000000415107825 */ /* 0x004fce00078e0210 */
[----:B------:R-:W2:Y:S01]  /*16c0*/  @!P2 LDC.64 R4, c[0x0][0x390] ;  /* 0x0000e400ff04ab82 */ /* 0x000ea20000000a00 */
[----:B------:R-:W-:Y:S01]  /*16d0*/  @!P2 SHF.R.S32.HI R0, RZ, 0x1f, R7 ;  /* 0x0000001fff00a819 */ /* 0x000fe20000011407 */
[----:B------:R-:W-:Y:S01]  /*16e0*/  @!P3 IMAD.WIDE R18, R19, 0x4, R16 ;  /* 0x000000041312b825 */ /* 0x000fe200078e0210 */
[----:B------:R-:W-:Y:S02]  /*16f0*/  @!P2 SHF.R.S32.HI R23, RZ, 0x1f, R13 ;  /* 0x0000001fff17a819 */ /* 0x000fe4000001140d */
[--C-:B------:R-:W-:Y:S02]  /*1700*/  @!P2 SHF.R.S32.HI R6, RZ, 0x1f, R26.reuse ;  /* 0x0000001fff06a819 */ /* 0x100fe4000001141a */
[----:B------:R-:W-:Y:S01]  /*1710*/  @!P2 IADD3 R3, P0, P1, R7, R13, R26 ;  /* 0x0000000d0703a210 */ /* 0x000fe2000791e01a */
[----:B---3--:R-:W-:Y:S01]  /*1720*/  IMAD.WIDE R8, R21, 0x4, R8 ;  /* 0x0000000415087825 */ /* 0x008fe200078e0208 */
[----:B------:R-:W3:Y:S02]  /*1730*/  @!P3 LDG.E R18, desc[UR12][R18.64] ;  /* 0x0000000c1212b981 */ /* 0x000ee4000c1e1900 */
[----:B------:R-:W-:-:S02]  /*1740*/  @!P2 IADD3.X R0, PT, PT, R0, R23, R6, P0, P1 ;  /* 0x000000170000a210 */ /* 0x000fc400007e2406 */
[----:B------:R-:W3:Y:S01]  /*1750*/  LDG.E R23, desc[UR12][R16.64] ;  /* 0x0000000c10177981 */ /* 0x000ee2000c1e1900 */
[----:B0-----:R-:W-:-:S03]  /*1760*/  IMAD.WIDE R14, R21, 0x4, R14 ;  /* 0x00000004150e7825 */ /* 0x001fc600078e020e */
[----:B------:R-:W1:Y:S01]  /*1770*/  LDG.E R21, desc[UR12][R8.64] ;  /* 0x0000000c08157981 */ /* 0x000e62000c1e1900 */
[----:B--2---:R-:W-:-:S04]  /*1780*/  @!P2 LEA R4, P0, R3, R4, 0x2 ;  /* 0x000000040304a211 */ /* 0x004fc800078010ff */
[----:B------:R-:W-:Y:S02]  /*1790*/  @!P2 LEA.HI.X R5, R3, R5, R0, 0x2, P0 ;  /* 0x000000050305a211 */ /* 0x000fe400000f1400 */
[----:B------:R-:W2:Y:S04]  /*17a0*/  LDG.E R3, desc[UR12][R14.64] ;  /* 0x0000000c0e037981 */ /* 0x000ea8000c1e1900 */
[----:B------:R-:W4:Y:S01]  /*17b0*/  @!P2 LDG.E R4, desc[UR12][R4.64+0x4] ;  /* 0x0000040c0404a981 */ /* 0x000f22000c1e1900 */
[----:B------:R-:W-:Y:S01]  /*17c0*/  HFMA2 R6, -RZ, RZ, 0, 0 ;  /* 0x00000000ff067431 */ /* 0x000fe200000001ff */
[----:B------:R-:W-:Y:S01]  /*17d0*/  MOV R0, RZ ;  /* 0x000000ff00007202 */ /* 0x000fe20000000f00 */
[----:B------:R-:W-:Y:S01]  /*17e0*/  BSSY.RECONVERGENT B0, `(.L_x_31) ;  /* 0x0000013000007945 */ /* 0x000fe20003800200 */
[----:B---3--:R-:W-:-:S04]  /*17f0*/  @!P3 FADD R6, -R23, R18 ;  /* 0x000000121706b221 */ /* 0x008fc80000000100 */
[----:B-1----:R-:W-:-:S04]  /*1800*/  FFMA R6, R6, UR4, R21 ;  /* 0x0000000406067c23 */ /* 0x002fc80008000015 */
[----:B------:R-:W-:Y:S01]  /*1810*/  FMUL R19, R6, R6 ;  /* 0x0000000606137220 */ /* 0x000fe20000400000 */
[----:B----4-:R-:W-:-:S04]  /*1820*/  @!P2 FADD R0, -R23, R4 ;  /* 0x000000041700a221 */ /* 0x010fc80000000100 */
[----:B--2---:R-:W-:-:S04]  /*1830*/  FFMA R18, R0, UR4, R3 ;  /* 0x0000000400127c23 */ /* 0x004fc80008000003 */
[----:B------:R-:W-:-:S05]  /*1840*/  FFMA R20, R18, R18, R19 ;  /* 0x0000001212147223 */ /* 0x000fca0000000013 */
[----:B------:R-:W-:Y:S01]  /*1850*/  IADD3 R0, PT, PT, R20, -0xd000000, RZ ;  /* 0xf300000014007810 */ /* 0x000fe20007ffe0ff */
[----:B------:R0:W1:Y:S03]  /*1860*/  MUFU.RSQ R3, R20 ;  /* 0x0000001400037308 */ /* 0x0000660000001400 */
[----:B------:R-:W-:-:S13]  /*1870*/  ISETP.GT.U32.AND P0, PT, R0, 0x727fffff, PT ;  /* 0x727fffff0000780c */ /* 0x000fda0003f04070 */
[----:B0-----:R-:W-:Y:S05]  /*1880*/  @!P0 BRA `(.L_x_32) ;  /* 0x0000000000108947 */ /* 0x001fea0003800000 */
[----:B-1----:R-:W-:Y:S01]  /*1890*/  IMAD.MOV.U32 R3, RZ, RZ, R20 ;  /* 0x000000ffff037224 */ /* 0x002fe200078e0014 */
[----:B------:R-:W-:-:S07]  /*18a0*/  MOV R0, 0x18c0 ;  /* 0x000018c000007802 */ /* 0x000fce0000000f00 */
[----:B------:R-:W-:Y:S05]  /*18b0*/  CALL.REL.NOINC `($__internal_0_$__cuda_sm20_sqrt_rn_f32_slowpath) ;  /* 0x0000000c00187944 */ /* 0x000fea0003c00000 */
[----:B------:R-:W-:Y:S05]  /*18c0*/  BRA `(.L_x_33) ;  /* 0x0000000000107947 */ /* 0x000fea0003800000 */
.L_x_32:
[----:B-1----:R-:W-:Y:S01]  /*18d0*/  FMUL.FTZ R5, R20, R3 ;  /* 0x0000000314057220 */ /* 0x002fe20000410000 */
[----:B------:R-:W-:-:S03]  /*18e0*/  FMUL.FTZ R3, R3, 0.5 ;  /* 0x3f00000003037820 */ /* 0x000fc60000410000 */
[----:B------:R-:W-:-:S04]  /*18f0*/  FFMA R0, -R5, R5, R20 ;  /* 0x0000000505007223 */ /* 0x000fc80000000114 */
[----:B------:R-:W-:-:S07]  /*1900*/  FFMA R5, R0, R3, R5 ;  /* 0x0000000300057223 */ /* 0x000fce0000000005 */
.L_x_33:
[----:B------:R-:W-:Y:S05]  /*1910*/  BSYNC.RECONVERGENT B0 ;  /* 0x0000000000007941 */ /* 0x000fea0003800200 */
.L_x_31:
        /* <DEDUP_REMOVED lines=13> */
.L_x_35:
[----:B------:R-:W-:Y:S05]  /*19f0*/  BSYNC.RECONVERGENT B2 ;  /* 0x0000000000027941 */ /* 0x000fea0003800200 */
.L_x_34:
        /* <DEDUP_REMOVED lines=13> */
[----:B------:R-:W-:-:S07]  /*1ad0*/  MOV R3, R0 ;  /* 0x0000000000037202 */ /* 0x000fce0000000f00 */
.L_x_37:
[----:B------:R-:W-:Y:S05]  /*1ae0*/  BSYNC.RECONVERGENT B2 ;  /* 0x0000000000027941 */ /* 0x000fea0003800200 */
.L_x_36:
[----:B------:R-:W0:Y:S01]  /*1af0*/  LDCU UR4, c[0x0][0x3a0] ;  /* 0x00007400ff0477ac */ /* 0x000e220008000800 */
[----:B------:R-:W1:Y:S01]  /*1b00*/  @!P2 LDC.64 R4, c[0x0][0x390] ;  /* 0x0000e400ff04ab82 */ /* 0x000e620000000a00 */
[----:B------:R-:W-:Y:S01]  /*1b10*/  @!P2 VIADD R7, R7, UR5 ;  /* 0x000000050707ac36 */ /* 0x000fe20008000000 */
[----:B------:R-:W-:Y:S01]  /*1b20*/  MOV R23, UR5 ;  /* 0x0000000500177c02 */ /* 0x000fe20008000f00 */
[----:B------:R2:W-:Y:S01]  /*1b30*/  STG.E desc[UR12][R8.64], R3 ;  /* 0x0000000308007986 */ /* 0x0005e2000c10190c */
[----:B------:R-:W-:Y:S02]  /*1b40*/  @!P2 SHF.R.S32.HI R19, RZ, 0x1f, R13 ;  /* 0x0000001fff13a819 */ /* 0x000fe4000001140d */
[----:B------:R-:W-:Y:S02]  /*1b50*/  @!P2 SHF.R.S32.HI R0, RZ, 0x1f, R7 ;  /* 0x0000001fff00a819 */ /* 0x000fe40000011407 */
[----:B------:R-:W-:Y:S01]  /*1b60*/  @!P2 IADD3 R20, P0, P1, R7, R13, R26 ;  /* 0x0000000d0714a210 */ /* 0x000fe2000791e01a */
[----:B------:R-:W-:Y:S01]  /*1b70*/  IMAD.WIDE R6, R23, 0x4, R16 ;  /* 0x0000000417067825 */ /* 0x000fe200078e0210 */
[----:B------:R-:W-:-:S02]  /*1b80*/  @!P2 SHF.R.S32.HI R18, RZ, 0x1f, R26 ;  /* 0x0000001fff12a819 */ /* 0x000fc4000001141a */
[----:B------:R-:W-:Y:S02]  /*1b90*/  MOV R17, UR5 ;  /* 0x0000000500117c02 */ /* 0x000fe40008000f00 */
[----:B------:R-:W-:Y:S02]  /*1ba0*/  @!P2 IADD3.X R0, PT, PT, R0, R19, R18, P0, P1 ;  /* 0x000000130000a210 */ /* 0x000fe400007e2412 */
[----:B0-----:R-:W-:Y:S01]  /*1bb0*/  ISETP.GE.U32.AND P3, PT, R11, UR4, PT ;  /* 0x000000040b007c0c */ /* 0x001fe2000bf66070 */
[----:B------:R-:W-:Y:S01]  /*1bc0*/  IMAD.WIDE R16, R17, 0x4, R8 ;  /* 0x0000000411107825 */ /* 0x000fe200078e0208 */
[----:B------:R-:W0:Y:S04]  /*1bd0*/  LDCU UR4, c[0x0][0x398] ;  /* 0x00007300ff0477ac */ /* 0x000e280008000800 */
[----:B------:R-:W0:Y:S01]  /*1be0*/  LDG.E R23, desc[UR12][R16.64] ;  /* 0x0000000c10177981 */ /* 0x000e22000c1e1900 */
[----:B-1----:R-:W-:-:S04]  /*1bf0*/  @!P2 LEA R4, P0, R20, R4, 0x2 ;  /* 0x000000041404a211 */ /* 0x002fc800078010ff */
[----:B------:R-:W-:Y:S02]  /*1c00*/  @!P2 LEA.HI.X R5, R20, R5, R0, 0x2, P0 ;  /* 0x000000051405a211 */ /* 0x000fe400000f1400 */
[----:B------:R-:W1:Y:S03]  /*1c10*/  @!P3 LDC R21, c[0x0][0x39c] ;  /* 0x0000e700ff15bb82 */ /* 0x000e660000000800 */
[----:B------:R-:W3:Y:S01]  /*1c20*/  @!P2 LDG.E R4, desc[UR12][R4.64+0x4] ;  /* 0x0000040c0404a981 */ /* 0x000ee2000c1e1900 */
[----:B-1----:R-:W-:Y:S01]  /*1c30*/  @!P3 IMAD.WIDE R18, R21, 0x4, R6 ;  /* 0x000000041512b825 */ /* 0x002fe200078e0206 */
[----:B------:R-:W-:Y:S02]  /*1c40*/  MOV R21, UR5 ;  /* 0x0000000500157c02 */ /* 0x000fe40008000f00 */
[----:B------:R-:W3:Y:S04]  /*1c50*/  LDG.E R7, desc[UR12][R6.64] ;  /* 0x0000000c06077981 */ /* 0x000ee8000c1e1900 */
[----:B------:R-:W4:Y:S01]  /*1c60*/  @!P3 LDG.E R18, desc[UR12][R18.64] ;  /* 0x0000000c1212b981 */ /* 0x000f22000c1e1900 */
[----:B------:R-:W-:-:S05]  /*1c70*/  IMAD.WIDE R14, R21, 0x4, R14 ;  /* 0x00000004150e7825 */ /* 0x000fca00078e020e */
[----:B------:R-:W5:Y:S01]  /*1c80*/  LDG.E R21, desc[UR12][R14.64] ;  /* 0x0000000c0e157981 */ /* 0x000f62000c1e1900 */
[----:B--2---:R-:W-:Y:S02]  /*1c90*/  HFMA2 R8, -RZ, RZ, 0, 0 ;  /* 0x00000000ff087431 */ /* 0x004fe400000001ff */
[----:B------:R-:W-:Y:S01]  /*1ca0*/  IMAD.MOV.U32 R0, RZ, RZ, RZ ;  /* 0x000000ffff007224 */ /* 0x000fe200078e00ff */
[----:B------:R-:W-:Y:S01]  /*1cb0*/  BSSY.RECONVERGENT B0, `(.L_x_38) ;  /* 0x0000013000007945 */ /* 0x000fe20003800200 */
[C---:B---3--:R-:W-:Y:S01]  /*1cc0*/  @!P2 FADD R8, -R7.reuse, R4 ;  /* 0x000000040708a221 */ /* 0x048fe20000000100 */
[----:B----4-:R-:W-:-:S04]  /*1cd0*/  @!P3 FADD R0, -R7, R18 ;  /* 0x000000120700b221 */ /* 0x010fc80000000100 */
[----:B0-----:R-:W-:Y:S01]  /*1ce0*/  FFMA R6, R0, UR4, R23 ;  /* 0x0000000400067c23 */ /* 0x001fe20008000017 */
[----:B-----5:R-:W-:-:S03]  /*1cf0*/  FFMA R8, R8, UR4, R21 ;  /* 0x0000000408087c23 */ /* 0x020fc60008000015 */
[----:B------:R-:W-:-:S04]  /*1d00*/  FMUL R3, R6, R6 ;  /* 0x0000000606037220 */ /* 0x000fc80000400000 */
        /* <DEDUP_REMOVED lines=9> */
.L_x_39:
[----:B-1----:R-:W-:Y:S01]  /*1da0*/  FMUL.FTZ R5, R4, R3 ;  /* 0x0000000304057220 */ /* 0x002fe20000410000 */
[----:B------:R-:W-:-:S03]  /*1db0*/  FMUL.FTZ R3, R3, 0.5 ;  /* 0x3f00000003037820 */ /* 0x000fc60000410000 */
[----:B------:R-:W-:-:S04]  /*1dc0*/  FFMA R0, -R5, R5, R4 ;  /* 0x0000000505007223 */ /* 0x000fc80000000104 */
[----:B------:R-:W-:-:S07]  /*1dd0*/  FFMA R5, R0, R3, R5 ;  /* 0x0000000300057223 */ /* 0x000fce0000000005 */
.L_x_40:
[----:B------:R-:W-:Y:S05]  /*1de0*/  BSYNC.RECONVERGENT B0 ;  /* 0x0000000000007941 */ /* 0x000fea0003800200 */
.L_x_38:
        /* <DEDUP_REMOVED lines=11> */
[----:B------:R-:W-:-:S07]  /*1ea0*/  MOV R28, 0x1ec0 ;  /* 0x00001ec0001c7802 */ /* 0x000fce0000000f00 */
[----:B------:R-:W-:Y:S05]  /*1eb0*/  CALL.REL.NOINC `($__internal_1_$__cuda_sm3x_div_rn_noftz_f32_slowpath) ;  /* 0x0000000400f07944 */ /* 0x000fea0003c00000 */
.L_x_42:
[----:B------:R-:W-:Y:S05]  /*1ec0*/  BSYNC.RECONVERGENT B2 ;  /* 0x0000000000027941 */ /* 0x000fea0003800200 */
.L_x_41:
        /* <DEDUP_REMOVED lines=14> */
.L_x_44:
[----:B------:R-:W-:Y:S05]  /*1fb0*/  BSYNC.RECONVERGENT B2 ;  /* 0x0000000000027941 */ /* 0x000fea0003800200 */
.L_x_43:
[----:B------:R0:W-:Y:S01]  /*1fc0*/  STG.E desc[UR12][R16.64], R3 ;  /* 0x0000000310007986 */ /* 0x0001e2000c10190c */
[----:B------:R-:W-:-:S07]  /*1fd0*/  IADD3 R10, PT, PT, R10, 0x2, RZ ;  /* 0x000000020a0a7810 */ /* 0x000fce0007ffe0ff */
.L_x_30:
[----:B------:R-:W1:Y:S02]  /*1fe0*/  LDC R0, c[0x0][0x3a4] ;  /* 0x0000e900ff007b82 */ /* 0x000e640000000800 */
[----:B-1----:R-:W-:-:S04]  /*1ff0*/  LOP3.LUT R0, R0, 0x1, RZ, 0xc0, !PT ;  /* 0x0000000100007812 */ /* 0x002fc800078ec0ff */
[----:B------:R-:W-:-:S13]  /*2000*/  ISETP.NE.U32.AND P0, PT, R0, 0x1, PT ;  /* 0x000000010000780c */ /* 0x000fda0003f05070 */
[----:B------:R-:W-:Y:S05]  /*2010*/  @P0 EXIT ;  /* 0x000000000000094d */ /* 0x000fea0003800000 */
[----:B------:R-:W1:Y:S01]  /*2020*/  LDC R19, c[0x0][0x39c] ;  /* 0x0000e700ff137b82 */ /* 0x000e620000000800 */
[----:B------:R-:W2:Y:S01]  /*2030*/  LDCU UR4, c[0x0][0x3a0] ;  /* 0x00007400ff0477ac */ /* 0x000ea20008000800 */
[----:B0-----:R-:W-:-:S04]  /*2040*/  IMAD R3, R10, UR5, RZ ;  /* 0x000000050a037c24 */ /* 0x001fc8000f8e02ff */
[----:B------:R-:W-:Y:S02]  /*2050*/  IMAD.IADD R17, R2, 0x1, R3 ;  /* 0x0000000102117824 */ /* 0x000fe400078e0203 */
[----:B------:R-:W0:Y:S08]  /*2060*/  LDC.64 R14, c[0x0][0x390] ;  /* 0x0000e400ff0e7b82 */ /* 0x000e300000000a00 */
[----:B------:R-:W3:Y:S01]  /*2070*/  LDC.64 R6, c[0x0][0x388] ;  /* 0x0000e200ff067b82 */ /* 0x000ee20000000a00 */
[----:B--2---:R-:W-:Y:S01]  /*2080*/  ISETP.GE.U32.AND P3, PT, R11, UR4, PT ;  /* 0x000000040b007c0c */ /* 0x004fe2000bf66070 */
[----:B------:R-:W2:Y:S01]  /*2090*/  LDCU UR4, c[0x0][0x398] ;  /* 0x00007300ff0477ac */ /* 0x000ea20008000800 */
[----:B-1----:R-:W-:-:S05]  /*20a0*/  ISETP.GE.AND P2, PT, R12, R19, PT ;  /* 0x000000130c00720c */ /* 0x002fca0003f46270 */
[----:B------:R-:W1:Y:S08]  /*20b0*/  LDC.64 R8, c[0x0][0x380] ;  /* 0x0000e000ff087b82 */ /* 0x000e700000000a00 */
[----:B------:R-:W4:Y:S01]  /*20c0*/  @!P2 LDC.64 R4, c[0x0][0x390] ;  /* 0x0000e400ff04ab82 */ /* 0x000f220000000a00 */
[----:B------:R-:W-:Y:S02]  /*20d0*/  @!P2 SHF.R.S32.HI R0, RZ, 0x1f, R3 ;  /* 0x0000001fff00a819 */ /* 0x000fe40000011403 */
[----:B------:R-:W-:Y:S01]  /*20e0*/  @!P2 IADD3 R12, P0, P1, R3, R13, R26 ;  /* 0x0000000d030ca210 */ /* 0x000fe2000791e01a */
[----:B0-----:R-:W-:Y:S01]  /*20f0*/  IMAD.WIDE R2, R17, 0x4, R14 ;  /* 0x0000000411027825 */ /* 0x001fe200078e020e */
[----:B------:R-:W-:-:S02]  /*2100*/  @!P2 SHF.R.S32.HI R13, RZ, 0x1f, R13 ;  /* 0x0000001fff0da819 */ /* 0x000fc4000001140d */
[----:B------:R-:W-:Y:S01]  /*2110*/  @!P2 SHF.R.S32.HI R26, RZ, 0x1f, R26 ;  /* 0x0000001fff1aa819 */ /* 0x000fe2000001141a */
[----:B------:R-:W-:-:S03]  /*2120*/  @!P3 IMAD.WIDE R10, R19, 0x4, R2 ;  /* 0x00000004130ab825 */ /* 0x000fc600078e0202 */
[----:B------:R-:W-:Y:S01]  /*2130*/  @!P2 IADD3.X R0, PT, PT, R0, R13, R26, P0, P1 ;  /* 0x0000000d0000a210 */ /* 0x000fe200007e241a */
[----:B------:R-:W5:Y:S01]  /*2140*/  LDG.E R3, desc[UR12][R2.64] ;  /* 0x0000000c02037981 */ /* 0x000f62000c1e1900 */
[----:B---3--:R-:W-:-:S03]  /*2150*/  IMAD.WIDE R6, R17, 0x4, R6 ;  /* 0x0000000411067825 */ /* 0x008fc600078e0206 */
[----:B------:R-:W5:Y:S01]  /*2160*/  @!P3 LDG.E R10, desc[UR12][R10.64] ;  /* 0x0000000c0a0ab981 */ /* 0x000f62000c1e1900 */
[----:B-1----:R-:W-:-:S03]  /*2170*/  IMAD.WIDE R8, R17, 0x4, R8 ;  /* 0x0000000411087825 */ /* 0x002fc600078e0208 */
[----:B------:R-:W2:Y:S01]  /*2180*/  LDG.E R15, desc[UR12][R6.64] ;  /* 0x0000000c060f7981 */ /* 0x000ea2000c1e1900 */
[----:B----4-:R-:W-:-:S03]  /*2190*/  @!P2 LEA R4, P0, R12, R4, 0x2 ;  /* 0x000000040c04a211 */ /* 0x010fc600078010ff */
[----:B------:R-:W3:Y:S01]  /*21a0*/  LDG.E R13, desc[UR12][R8.64] ;  /* 0x0000000c080d7981 */ /* 0x000ee2000c1e1900 */
[----:B------:R-:W-:-:S05]  /*21b0*/  @!P2 LEA.HI.X R5, R12, R5, R0, 0x2, P0 ;  /* 0x000000050c05a211 */ /* 0x000fca00000f1400 */
[----:B------:R-:W4:Y:S01]  /*21c0*/  @!P2 LDG.E R4, desc[UR12][R4.64+0x4] ;  /* 0x0000040c0404a981 */ /* 0x000f22000c1e1900 */
[----:B------:R-:W-:Y:S01]  /*21d0*/  HFMA2 R12, -RZ, RZ, 0, 0 ;  /* 0x00000000ff0c7431 */ /* 0x000fe200000001ff */
[----:B------:R-:W-:Y:S01]  /*21e0*/  MOV R0, RZ ;  /* 0x000000ff00007202 */ /* 0x000fe20000000f00 */
[----:B------:R-:W-:Y:S01]  /*21f0*/  BSSY.RECONVERGENT B0, `(.L_x_45) ;  /* 0x0000013000007945 */ /* 0x000fe20003800200 */
[----:B-----5:R-:W-:-:S04]  /*2200*/  @!P3 FADD R12, -R3, R10 ;  /* 0x0000000a030cb221 */ /* 0x020fc80000000100 */
[----:B--2---:R-:W-:Y:S01]  /*2210*/  FFMA R2, R12, UR4, R15 ;  /* 0x000000040c027c23 */ /* 0x004fe2000800000f */
[----:B----4-:R-:W-:-:S03]  /*2220*/  @!P2 FADD R0, -R3, R4 ;  /* 0x000000040300a221 */ /* 0x010fc60000000100 */
[----:B------:R-:W-:Y:S01]  /*2230*/  FMUL R3, R2, R2 ;  /* 0x0000000202037220 */ /* 0x000fe20000400000 */
[----:B---3--:R-:W-:-:S04]  /*2240*/  FFMA R10, R0, UR4, R13 ;  /* 0x00000004000a7c23 */ /* 0x008fc8000800000d */
        /* <DEDUP_REMOVED lines=9> */
.L_x_46:
[----:B-1----:R-:W-:Y:S01]  /*22e0*/  FMUL.FTZ R5, R12, R3 ;  /* 0x000000030c057220 */ /* 0x002fe20000410000 */
[----:B------:R-:W-:-:S03]  /*22f0*/  FMUL.FTZ R3, R3, 0.5 ;  /* 0x3f00000003037820 */ /* 0x000fc60000410000 */
[----:B------:R-:W-:-:S04]  /*2300*/  FFMA R0, -R5, R5, R12 ;  /* 0x0000000505007223 */ /* 0x000fc8000000010c */
[----:B------:R-:W-:-:S07]  /*2310*/  FFMA R5, R0, R3, R5 ;  /* 0x0000000300057223 */ /* 0x000fce0000000005 */
.L_x_47:
[----:B------:R-:W-:Y:S05]  /*2320*/  BSYNC.RECONVERGENT B0 ;  /* 0x0000000000007941 */ /* 0x000fea0003800200 */
.L_x_45:
        /* <DEDUP_REMOVED lines=13> */
.L_x_49:
[----:B------:R-:W-:Y:S05]  /*2400*/  BSYNC.RECONVERGENT B2 ;  /* 0x0000000000027941 */ /* 0x000fea0003800200 */
.L_x_48:
        /* <DEDUP_REMOVED lines=14> */
.L_x_51:
[----:B------:R-:W-:Y:S05]  /*24f0*/  BSYNC.RECONVERGENT B2 ;  /* 0x0000000000027941 */ /* 0x000fea0003800200 */
.L_x_50:
[----:B------:R-:W-:Y:S01]  /*2500*/  STG.E desc[UR12][R6.64], R3 ;  /* 0x0000000306007986 */ /* 0x000fe2000c10190c */
[----:B------:R-:W-:Y:S05]  /*2510*/  EXIT ;  /* 0x000000000000794d */ /* 0x000fea0003800000 */
        .weak           $__internal_0_$__cuda_sm20_sqrt_rn_f32_slowpath
        .type           $__internal_0_$__cuda_sm20_sqrt_rn_f32_slowpath,@function
        .size           $__internal_0_$__cuda_sm20_sqrt_rn_f32_slowpath,($__internal_1_$__cuda_sm3x_div_rn_noftz_f32_slowpath - $__internal_0_$__cuda_sm20_sqrt_rn_f32_slowpath)
$__internal_0_$__cuda_sm20_sqrt_rn_f32_slowpath:
[----:B------:R-:W-:-:S13]  /*2520*/  LOP3.LUT P0, RZ, R3, 0x7fffffff, RZ, 0xc0, !PT ;  /* 0x7fffffff03ff7812 */ /* 0x000fda000780c0ff */
[----:B------:R-:W-:Y:S01]  /*2530*/  @!P0 IMAD.MOV.U32 R5, RZ, RZ, R3 ;  /* 0x000000ffff058224 */ /* 0x000fe200078e0003 */
[----:B------:R-:W-:Y:S06]  /*2540*/  @!P0 BRA `(.L_x_52) ;  /* 0x0000000000408947 */ /* 0x000fec0003800000 */
[----:B------:R-:W-:-:S13]  /*2550*/  FSETP.GEU.FTZ.AND P0, PT, R3, RZ, PT ;  /* 0x000000ff0300720b */ /* 0x000fda0003f1e000 */
[----:B------:R-:W-:Y:S01]  /*2560*/  @!P0 MOV R5, 0x7fffffff ;  /* 0x7fffffff00058802 */ /* 0x000fe20000000f00 */
[----:B------:R-:W-:Y:S06]  /*2570*/  @!P0 BRA `(.L_x_52) ;  /* 0x0000000000348947 */ /* 0x000fec0003800000 */
[----:B------:R-:W-:-:S13]  /*2580*/  FSETP.GTU.FTZ.AND P0, PT, |R3|, +INF , PT ;  /* 0x7f8000000300780b */ /* 0x000fda0003f1c200 */
[----:B------:R-:W-:Y:S01]  /*2590*/  @P0 FADD.FTZ R5, R3, 1 ;  /* 0x3f80000003050421 */ /* 0x000fe20000010000 */
[----:B------:R-:W-:Y:S06]  /*25a0*/  @P0 BRA `(.L_x_52) ;  /* 0x0000000000280947 */ /* 0x000fec0003800000 */
[----:B------:R-:W-:-:S13]  /*25b0*/  FSETP.NEU.FTZ.AND P0, PT, |R3|, +INF , PT ;  /* 0x7f8000000300780b */ /* 0x000fda0003f1d200 */
[----:B------:R-:W-:-:S04]  /*25c0*/  @P0 FFMA R28, R3, 1.84467440737095516160e+19, RZ ;  /* 0x5f800000031c0823 */ /* 0x000fc800000000ff */
[----:B------:R-:W0:Y:S02]  /*25d0*/  @P0 MUFU.RSQ R29, R28 ;  /* 0x0000001c001d0308 */ /* 0x000e240000001400 */
[----:B0-----:R-:W-:Y:S01]  /*25e0*/  @P0 FMUL.FTZ R27, R28, R29 ;  /* 0x0000001d1c1b0220 */ /* 0x001fe20000410000 */
[----:B------:R-:W-:-:S03]  /*25f0*/  @P0 FMUL.FTZ R4, R29, 0.5 ;  /* 0x3f0000001d040820 */ /* 0x000fc60000410000 */
[----:B------:R-:W-:-:S04]  /*2600*/  @P0 FADD.FTZ R5, -R27, -RZ ;  /* 0x800000ff1b050221 */ /* 0x000fc80000010100 */
[----:B------:R-:W-:Y:S01]  /*2610*/  @P0 FFMA R30, R27, R5, R28 ;  /* 0x000000051b1e0223 */ /* 0x000fe2000000001c */
[----:B------:R-:W-:-:S03]  /*2620*/  @!P0 MOV R5, R3 ;  /* 0x0000000300058202 */ /* 0x000fc60000000f00 */
[----:B------:R-:W-:-:S04]  /*2630*/  @P0 FFMA R4, R30, R4, R27 ;  /* 0x000000041e040223 */ /* 0x000fc8000000001b */
[----:B------:R-:W-:-:S07]  /*2640*/  @P0 FMUL.FTZ R5, R4, 2.3283064365386962891e-10 ;  /* 0x2f80000004050820 */ /* 0x000fce0000410000 */
.L_x_52:
[----:B------:R-:W-:Y:S01]  /*2650*/  MOV R28, R0 ;  /* 0x00000000001c7202 */ /* 0x000fe20000000f00 */
[----:B------:R-:W-:-:S04]  /*2660*/  IMAD.MOV.U32 R29, RZ, RZ, 0x0 ;  /* 0x00000000ff1d7424 */ /* 0x000fc800078e00ff */
[----:B------:R-:W-:Y:S05]  /*2670*/  RET.REL.NODEC R28 `(_Z14primal_descentPfS_S_fiii) ;  /* 0xffffffd81c607950 */ /* 0x000fea0003c3ffff */
        .weak           $__internal_1_$__cuda_sm3x_div_rn_noftz_f32_slowpath
        .type           $__internal_1_$__cuda_sm3x_div_rn_noftz_f32_slowpath,@function
        .size           $__internal_1_$__cuda_sm3x_div_rn_noftz_f32_slowpath,(.L_x_66 - $__internal_1_$__cuda_sm3x_div_rn_noftz_f32_slowpath)
$__internal_1_$__cuda_sm3x_div_rn_noftz_f32_slowpath:
[----:B------:R-:W-:Y:S01]  /*2680*/  SHF.R.U32.HI R5, RZ, 0x17, R31 ;  /* 0x00000017ff057819 */ /* 0x000fe2000001161f */
[----:B------:R-:W-:Y:S01]  /*2690*/  BSSY.RECONVERGENT B0, `(.L_x_53) ;  /* 0x0000065000007945 */ /* 0x000fe20003800200 */
[----:B------:R-:W-:Y:S02]  /*26a0*/  SHF.R.U32.HI R30, RZ, 0x17, R29 ;  /* 0x00000017ff1e7819 */ /* 0x000fe4000001161d */
[----:B------:R-:W-:Y:S02]  /*26b0*/  LOP3.LUT R5, R5, 0xff, RZ, 0xc0, !PT ;  /* 0x000000ff05057812 */ /* 0x000fe400078ec0ff */
[----:B------:R-:W-:Y:S02]  /*26c0*/  LOP3.LUT R30, R30, 0xff, RZ, 0xc0, !PT ;  /* 0x000000ff1e1e7812 */ /* 0x000fe400078ec0ff */
[----:B------:R-:W-:Y:S02]  /*26d0*/  IADD3 R0, PT, PT, R5, -0x1, RZ ;  /* 0xffffffff05007810 */ /* 0x000fe40007ffe0ff */
[----:B------:R-:W-:-:S02]  /*26e0*/  IADD3 R3, PT, PT, R30, -0x1, RZ ;  /* 0xffffffff1e037810 */ /* 0x000fc40007ffe0ff */
[----:B------:R-:W-:Y:S02]  /*26f0*/  ISETP.GT.U32.AND P0, PT, R0, 0xfd, PT ;  /* 0x000000fd0000780c */ /* 0x000fe40003f04070 */
[----:B------:R-:W-:Y:S02]  /*2700*/  MOV R0, R31 ;  /* 0x0000001f00007202 */ /* 0x000fe40000000f00 */
[----:B------:R-:W-:-:S13]  /*2710*/  ISETP.GT.U32.OR P0, PT, R3, 0xfd, P0 ;  /* 0x000000fd0300780c */ /* 0x000fda0000704470 */
[----:B------:R-:W-:Y:S01]  /*2720*/  @!P0 IMAD.MOV.U32 R4, RZ, RZ, RZ ;  /* 0x000000ffff048224 */ /* 0x000fe200078e00ff */
[----:B------:R-:W-:Y:S06]  /*2730*/  @!P0 BRA `(.L_x_54) ;  /* 0x0000000000648947 */ /* 0x000fec0003800000 */
[----:B------:R-:W-:Y:S02]  /*2740*/  FSETP.GTU.FTZ.AND P0, PT, |R29|, +INF , PT ;  /* 0x7f8000001d00780b */ /* 0x000fe40003f1c200 */
[----:B------:R-:W-:-:S04]  /*2750*/  FSETP.GTU.FTZ.AND P1, PT, |R31|, +INF , PT ;  /* 0x7f8000001f00780b */ /* 0x000fc80003f3c200 */
[----:B------:R-:W-:-:S13]  /*2760*/  PLOP3.LUT P0, PT, P0, P1, PT, 0xf8, 0x8f ;  /* 0x00000000008f781c */ /* 0x000fda0000703f70 */
[----:B------:R-:W-:Y:S05]  /*2770*/  @P0 BRA `(.L_x_55) ;  /* 0x0000000400540947 */ /* 0x000fea0003800000 */
[----:B------:R-:W-:-:S13]  /*2780*/  LOP3.LUT P0, RZ, R0, 0x7fffffff, R29, 0xc8, !PT ;  /* 0x7fffffff00ff7812 */ /* 0x000fda000780c81d */
[----:B------:R-:W-:Y:S05]  /*2790*/  @!P0 BRA `(.L_x_56) ;  /* 0x0000000400448947 */ /* 0x000fea0003800000 */
[----:B------:R-:W-:Y:S02]  /*27a0*/  FSETP.NEU.FTZ.AND P4, PT, |R29|, +INF , PT ;  /* 0x7f8000001d00780b */ /* 0x000fe40003f9d200 */
[----:B------:R-:W-:Y:S02]  /*27b0*/  FSETP.NEU.FTZ.AND P1, PT, |R31|, +INF , PT ;  /* 0x7f8000001f00780b */ /* 0x000fe40003f3d200 */
[----:B------:R-:W-:-:S11]  /*27c0*/  FSETP.NEU.FTZ.AND P0, PT, |R29|, +INF , PT ;  /* 0x7f8000001d00780b */ /* 0x000fd60003f1d200 */
[----:B------:R-:W-:Y:S05]  /*27d0*/  @!P1 BRA !P4, `(.L_x_56) ;  /* 0x0000000400349947 */ /* 0x000fea0006000000 */
[----:B------:R-:W-:-:S04]  /*27e0*/  LOP3.LUT P4, RZ, R29, 0x7fffffff, RZ, 0xc0, !PT ;  /* 0x7fffffff1dff7812 */ /* 0x000fc8000788c0ff */
[----:B------:R-:W-:-:S13]  /*27f0*/  PLOP3.LUT P1, PT, P1, P4, PT, 0x2f, 0xf2 ;  /* 0x0000000000f2781c */ /* 0x000fda0000f28577 */
[----:B------:R-:W-:Y:S05]  /*2800*/  @P1 BRA `(.L_x_57) ;  /* 0x0000000400201947 */ /* 0x000fea0003800000 */
[----:B------:R-:W-:-:S04]  /*2810*/  LOP3.LUT P1, RZ, R0, 0x7fffffff, RZ, 0xc0, !PT ;  /* 0x7fffffff00ff7812 */ /* 0x000fc8000782c0ff */
[----:B------:R-:W-:-:S13]  /*2820*/  PLOP3.LUT P0, PT, P0, P1, PT, 0x2f, 0xf2 ;  /* 0x0000000000f2781c */ /* 0x000fda0000702577 */
[----:B------:R-:W-:Y:S05]  /*2830*/  @P0 BRA `(.L_x_58) ;  /* 0x0000000400080947 */ /* 0x000fea0003800000 */
[----:B------:R-:W-:-:S04]  /*2840*/  IADD3 R3, PT, PT, R30, -0x1, RZ ;  /* 0xffffffff1e037810 */ /* 0x000fc80007ffe0ff */
[----:B------:R-:W-:Y:S02]  /*2850*/  ISETP.GE.AND P0, PT, R3, RZ, PT ;  /* 0x000000ff0300720c */ /* 0x000fe40003f06270 */
[----:B------:R-:W-:-:S04]  /*2860*/  IADD3 R3, PT, PT, R5, -0x1, RZ ;  /* 0xffffffff05037810 */ /* 0x000fc80007ffe0ff */
[----:B------:R-:W-:-:S07]  /*2870*/  ISETP.GE.AND P1, PT, R3, RZ, PT ;  /* 0x000000ff0300720c */ /* 0x000fce0003f26270 */
[----:B------:R-:W-:Y:S01]  /*2880*/  @P0 MOV R4, RZ ;  /* 0x000000ff00040202 */ /* 0x000fe20000000f00 */
[----:B------:R-:W-:Y:S02]  /*2890*/  @!P0 IMAD.MOV.U32 R4, RZ, RZ, -0x40 ;  /* 0xffffffc0ff048424 */ /* 0x000fe400078e00ff */
[----:B------:R-:W-:-:S03]  /*28a0*/  @!P0 FFMA R29, R29, 1.84467440737095516160e+19, RZ ;  /* 0x5f8000001d1d8823 */ /* 0x000fc600000000ff */
[----:B------:R-:W-:Y:S01]  /*28b0*/  @!P1 FFMA R0, R31, 1.84467440737095516160e+19, RZ ;  /* 0x5f8000001f009823 */ /* 0x000fe200000000ff */
[----:B------:R-:W-:-:S07]  /*28c0*/  @!P1 IADD3 R4, PT, PT, R4, 0x40, RZ ;  /* 0x0000004004049810 */ /* 0x000fce0007ffe0ff */
.L_x_54:
[----:B------:R-:W-:Y:S01]  /*28d0*/  LEA R33, R5, 0xc0800000, 0x17 ;  /* 0xc080000005217811 */ /* 0x000fe200078eb8ff */
[----:B------:R-:W-:Y:S01]  /*28e0*/  BSSY.RECONVERGENT B1, `(.L_x_59) ;  /* 0x0000036000017945 */ /* 0x000fe20003800200 */
[----:B------:R-:W-:Y:S02]  /*28f0*/  IADD3 R30, PT, PT, R30, -0x7f, RZ ;  /* 0xffffff811e1e7810 */ /* 0x000fe40007ffe0ff */
[----:B------:R-:W-:-:S03]  /*2900*/  IADD3 R33, PT, PT, -R33, R0, RZ ;  /* 0x0000000021217210 */ /* 0x000fc60007ffe1ff */
[----:B------:R-:W-:Y:S01]  /*2910*/  IMAD R0, R30, -0x800000, R29 ;  /* 0xff8000001e007824 */ /* 0x000fe200078e021d */
[----:B------:R-:W0:Y:S01]  /*2920*/  MUFU.RCP R32, R33 ;  /* 0x0000002100207308 */ /* 0x000e220000001000 */
[----:B------:R-:W-:-:S04]  /*2930*/  FADD.FTZ R27, -R33, -RZ ;  /* 0x800000ff211b7221 */ /* 0x000fc80000010100 */
[----:B0-----:R-:W-:-:S04]  /*2940*/  FFMA R3, R32, R27, 1 ;  /* 0x3f80000020037423 */ /* 0x001fc8000000001b */
[----:B------:R-:W-:-:S04]  /*2950*/  FFMA R3, R32, R3, R32 ;  /* 0x0000000320037223 */ /* 0x000fc80000000020 */
[----:B------:R-:W-:-:S04]  /*2960*/  FFMA R32, R0, R3, RZ ;  /* 0x0000000300207223 */ /* 0x000fc800000000ff */
[----:B------:R-:W-:-:S04]  /*2970*/  FFMA R29, R27, R32, R0 ;  /* 0x000000201b1d7223 */ /* 0x000fc80000000000 */
[----:B------:R-:W-:Y:S01]  /*2980*/  FFMA R32, R3, R29, R32 ;  /* 0x0000001d03207223 */ /* 0x000fe20000000020 */
[----:B------:R-:W-:-:S03]  /*2990*/  IADD3 R29, PT, PT, R30, 0x7f, -R5 ;  /* 0x0000007f1e1d7810 */ /* 0x000fc60007ffe805 */
[----:B------:R-:W-:Y:S02]  /*29a0*/  FFMA R27, R27, R32, R0 ;  /* 0x000000201b1b7223 */ /* 0x000fe40000000000 */
[----:B------:R-:W-:Y:S02]  /*29b0*/  IMAD.IADD R29, R29, 0x1, R4 ;  /* 0x000000011d1d7824 */ /* 0x000fe400078e0204 */
[----:B------:R-:W-:-:S05]  /*29c0*/  FFMA R0, R3, R27, R32 ;  /* 0x0000001b03007223 */ /* 0x000fca0000000020 */
[----:B------:R-:W-:-:S04]  /*29d0*/  SHF.R.U32.HI R5, RZ, 0x17, R0 ;  /* 0x00000017ff057819 */ /* 0x000fc80000011600 */
[----:B------:R-:W-:-:S04]  /*29e0*/  LOP3.LUT R4, R5, 0xff, RZ, 0xc0, !PT ;  /* 0x000000ff05047812 */ /* 0x000fc800078ec0ff */
[----:B------:R-:W-:-:S04]  /*29f0*/  IADD3 R4, PT, PT, R4, R29, RZ ;  /* 0x0000001d04047210 */ /* 0x000fc80007ffe0ff */
[----:B------:R-:W-:-:S04]  /*2a00*/  IADD3 R5, PT, PT, R4, -0x1, RZ ;  /* 0xffffffff04057810 */ /* 0x000fc80007ffe0ff */
[----:B------:R-:W-:-:S13]  /*2a10*/  ISETP.GE.U32.AND P0, PT, R5, 0xfe, PT ;  /* 0x000000fe0500780c */ /* 0x000fda0003f06070 */
[----:B------:R-:W-:Y:S05]  /*2a20*/  @!P0 BRA `(.L_x_60) ;  /* 0x0000000000808947 */ /* 0x000fea0003800000 */
[----:B------:R-:W-:-:S13]  /*2a30*/  ISETP.GT.AND P0, PT, R4, 0xfe, PT ;  /* 0x000000fe0400780c */ /* 0x000fda0003f04270 */
[----:B------:R-:W-:Y:S05]  /*2a40*/  @P0 BRA `(.L_x_61) ;  /* 0x00000000006c0947 */ /* 0x000fea0003800000 */
[----:B------:R-:W-:-:S13]  /*2a50*/  ISETP.GE.AND P0, PT, R4, 0x1, PT ;  /* 0x000000010400780c */ /* 0x000fda0003f06270 */
[----:B------:R-:W-:Y:S05]  /*2a60*/  @P0 BRA `(.L_x_62) ;  /* 0x0000000000740947 */ /* 0x000fea0003800000 */
[----:B------:R-:W-:Y:S02]  /*2a70*/  ISETP.GE.AND P0, PT, R4, -0x18, PT ;  /* 0xffffffe80400780c */ /* 0x000fe40003f06270 */
[----:B------:R-:W-:-:S11]  /*2a80*/  LOP3.LUT R0, R0, 0x80000000, RZ, 0xc0, !PT ;  /* 0x8000000000007812 */ /* 0x000fd600078ec0ff */
[----:B------:R-:W-:Y:S05]  /*2a90*/  @!P0 BRA `(.L_x_62) ;  /* 0x0000000000688947 */ /* 0x000fea0003800000 */
[CCC-:B------:R-:W-:Y:S01]  /*2aa0*/  FFMA.RZ R5, R3.reuse, R27.reuse, R32.reuse ;  /* 0x0000001b03057223 */ /* 0x1c0fe2000000c020 */
[CCC-:B------:R-:W-:Y:S01]  /*2ab0*/  FFMA.RP R29, R3.reuse, R27.reuse, R32.reuse ;  /* 0x0000001b031d7223 */ /* 0x1c0fe20000008020 */
[----:B------:R-:W-:Y:S01]  /*2ac0*/  FFMA.RM R32, R3, R27, R32 ;  /* 0x0000001b03207223 */ /* 0x000fe20000004020 */
[C---:B------:R-:W-:Y:S02]  /*2ad0*/  IADD3 R3, PT, PT, R4.reuse, 0x20, RZ ;  /* 0x0000002004037810 */ /* 0x040fe40007ffe0ff */
[----:B------:R-:W-:Y:S02]  /*2ae0*/  LOP3.LUT R5, R5, 0x7fffff, RZ, 0xc0, !PT ;  /* 0x007fffff05057812 */ /* 0x000fe400078ec0ff */
[C---:B------:R-:W-:Y:S02]  /*2af0*/  ISETP.NE.AND P4, PT, R4.reuse, RZ, PT ;  /* 0x000000ff0400720c */ /* 0x040fe40003f85270 */
[----:B------:R-:W-:Y:S02]  /*2b00*/  LOP3.LUT R30, R5, 0x800000, RZ, 0xfc, !PT ;  /* 0x00800000051e7812 */ /* 0x000fe400078efcff */
[----:B------:R-:W-:Y:S01]  /*2b10*/  ISETP.NE.AND P1, PT, R4, RZ, PT ;  /* 0x000000ff0400720c */ /* 0x000fe20003f25270 */
[----:B------:R-:W-:Y:S01]  /*2b20*/  IMAD.MOV R4, RZ, RZ, -R4 ;  /* 0x000000ffff047224 */ /* 0x000fe200078e0a04 */
[----:B------:R-:W-:-:S02]  /*2b30*/  SHF.L.U32 R3, R30, R3, RZ ;  /* 0x000000031e037219 */ /* 0x000fc400000006ff */
[----:B------:R-:W-:Y:S02]  /*2b40*/  FSETP.NEU.FTZ.AND P0, PT, R29, R32, PT ;  /* 0x000000201d00720b */ /* 0x000fe40003f1d000 */
[----:B------:R-:W-:Y:S02]  /*2b50*/  SEL R5, R4, RZ, P4 ;  /* 0x000000ff04057207 */ /* 0x000fe40002000000 */
[----:B------:R-:W-:Y:S02]  /*2b60*/  ISETP.NE.AND P1, PT, R3, RZ, P1 ;  /* 0x000000ff0300720c */ /* 0x000fe40000f25270 */
[----:B------:R-:W-:Y:S02]  /*2b70*/  SHF.R.U32.HI R30, RZ, R5, R30 ;  /* 0x00000005ff1e7219 */ /* 0x000fe4000001161e */
[----:B------:R-:W-:Y:S02]  /*2b80*/  PLOP3.LUT P0, PT, P0, P1, PT, 0xf8, 0x8f ;  /* 0x00000000008f781c */ /* 0x000fe40000703f70 */
[----:B------:R-:W-:-:S02]  /*2b90*/  SHF.R.U32.HI R4, RZ, 0x1, R30 ;  /* 0x00000001ff047819 */ /* 0x000fc4000001161e */
[----:B------:R-:W-:-:S04]  /*2ba0*/  SEL R3, RZ, 0x1, !P0 ;  /* 0x00000001ff037807 */ /* 0x000fc80004000000 */
[----:B------:R-:W-:-:S04]  /*2bb0*/  LOP3.LUT R3, R3, 0x1, R4, 0xf8, !PT ;  /* 0x0000000103037812 */ /* 0x000fc800078ef804 */
[----:B------:R-:W-:-:S04]  /*2bc0*/  LOP3.LUT R3, R3, R30, RZ, 0xc0, !PT ;  /* 0x0000001e03037212 */ /* 0x000fc800078ec0ff */
[----:B------:R-:W-:-:S04]  /*2bd0*/  IADD3 R3, PT, PT, R4, R3, RZ ;  /* 0x0000000304037210 */ /* 0x000fc80007ffe0ff */
[----:B------:R-:W-:Y:S01]  /*2be0*/  LOP3.LUT R0, R3, R0, RZ, 0xfc, !PT ;  /* 0x0000000003007212 */ /* 0x000fe200078efcff */
[----:B------:R-:W-:Y:S06]  /*2bf0*/  BRA `(.L_x_62) ;  /* 0x0000000000107947 */ /* 0x000fec0003800000 */
.L_x_61:
[----:B------:R-:W-:-:S04]  /*2c00*/  LOP3.LUT R0, R0, 0x80000000, RZ, 0xc0, !PT ;  /* 0x8000000000007812 */ /* 0x000fc800078ec0ff */
[----:B------:R-:W-:Y:S01]  /*2c10*/  LOP3.LUT R0, R0, 0x7f800000, RZ, 0xfc, !PT ;  /* 0x7f80000000007812 */ /* 0x000fe200078efcff */
[----:B------:R-:W-:Y:S06]  /*2c20*/  BRA `(.L_x_62) ;  /* 0x0000000000047947 */ /* 0x000fec0003800000 */
.L_x_60:
[----:B------:R-:W-:-:S07]  /*2c30*/  LEA R0, R29, R0, 0x17 ;  /* 0x000000001d007211 */ /* 0x000fce00078eb8ff */
.L_x_62:
[----:B------:R-:W-:Y:S05]  /*2c40*/  BSYNC.RECONVERGENT B1 ;  /* 0x0000000000017941 */ /* 0x000fea0003800200 */
.L_x_59:
[----:B------:R-:W-:Y:S05]  /*2c50*/  BRA `(.L_x_63) ;  /* 0x0000000000207947 */ /* 0x000fea0003800000 */
.L_x_58:
[----:B------:R-:W-:-:S04]  /*2c60*/  LOP3.LUT R0, R0, 0x80000000, R29, 0x48, !PT ;  /* 0x8000000000007812 */ /* 0x000fc800078e481d */
[----:B------:R-:W-:Y:S01]  /*2c70*/  LOP3.LUT R0, R0, 0x7f800000, RZ, 0xfc, !PT ;  /* 0x7f80000000007812 */ /* 0x000fe200078efcff */
[----:B------:R-:W-:Y:S06]  /*2c80*/  BRA `(.L_x_63) ;  /* 0x0000000000147947 */ /* 0x000fec0003800000 */
.L_x_57:
[----:B------:R-:W-:Y:S01]  /*2c90*/  LOP3.LUT R0, R0, 0x80000000, R29, 0x48, !PT ;  /* 0x8000000000007812 */ /* 0x000fe200078e481d */
[----:B------:R-:W-:Y:S06]  /*2ca0*/  BRA `(.L_x_63) ;  /* 0x00000000000c7947 */ /* 0x000fec0003800000 */
.L_x_56:
[----:B------:R-:W0:Y:S01]  /*2cb0*/  MUFU.RSQ R0, -QNAN ;  /* 0xffc0000000007908 */ /* 0x000e220000001400 */
[----:B------:R-:W-:Y:S05]  /*2cc0*/  BRA `(.L_x_63) ;  /* 0x0000000000047947 */ /* 0x000fea0003800000 */
.L_x_55:
[----:B------:R-:W-:-:S07]  /*2cd0*/  FADD.FTZ R0, R29, R31 ;  /* 0x0000001f1d007221 */ /* 0x000fce0000010000 */
.L_x_63:
[----:B------:R-:W-:Y:S05]  /*2ce0*/  BSYNC.RECONVERGENT B0 ;  /* 0x0000000000007941 */ /* 0x000fea0003800200 */
.L_x_53:
[----:B------:R-:W-:-:S04]  /*2cf0*/  HFMA2 R29, -RZ, RZ, 0, 0 ;  /* 0x00000000ff1d7431 */ /* 0x000fc800000001ff */
[----:B0-----:R-:W-:Y:S05]  /*2d00*/  RET.REL.NODEC R28 `(_Z14primal_descentPfS_S_fiii) ;  /* 0xffffffd01cbc7950 */ /* 0x001fea0003c3ffff */
.L_x_64:
[----:B------:R-:W-:-:S00]  /*2d10*/  BRA `(.L_x_64) ;  /* 0xfffffffc00fc7947 */ /* 0x000fc0000383ffff */
[----:B------:R-:W-:-:S00]  /*2d20*/  NOP ;  /* 0x0000000000007918 */ /* 0x000fc00000000000 */
        /* <DEDUP_REMOVED lines=13> */
.L_x_66:


//--------------------- .nv.shared.reserved.0     --------------------------
	.section	.nv.shared.reserved.0,"aw",@nobits
	.weak		__nv_reservedSMEM_offset_0_alias
	.size		__nv_reservedSMEM_offset_0_alias, 0, 64
	.other		__nv_reservedSMEM_offset_0_alias,@"STO_CUDA_RESERVED_SHARED STV_DEFAULT"
__nv_reservedSMEM_offset_0_alias:
	.zero		0
	.zero		64


//--------------------- .nv.constant0._Z14primal_descentPfS_S_fiii --------------------------
	.section	.nv.constant0._Z14primal_descentPfS_S_fiii,"a",@progbits
	.sectionflags	@""
	.align	4
.nv.constant0._Z14primal_descentPfS_S_fiii:
	.zero		936


//--------------------- SYMBOLS --------------------------

	.type		.nv.reservedSmem.offset0,@object
	.size		.nv.reservedSmem.offset0,0x4
